//
// Generated by NVIDIA NVVM Compiler
//
// Compiler Build ID: CL-36424714
// Cuda compilation tools, release 13.0, V13.0.88
// Based on NVVM 20.0.0
//

.version 9.0
.target sm_100
.address_size 64

	// .globl	stochf_batch_f32

.visible .entry stochf_batch_f32(
	.param .u64 .ptr .align 1 stochf_batch_f32_param_0,
	.param .u64 .ptr .align 1 stochf_batch_f32_param_1,
	.param .u64 .ptr .align 1 stochf_batch_f32_param_2,
	.param .u64 .ptr .align 1 stochf_batch_f32_param_3,
	.param .u64 .ptr .align 1 stochf_batch_f32_param_4,
	.param .u64 .ptr .align 1 stochf_batch_f32_param_5,
	.param .u64 .ptr .align 1 stochf_batch_f32_param_6,
	.param .u64 .ptr .align 1 stochf_batch_f32_param_7,
	.param .u64 .ptr .align 1 stochf_batch_f32_param_8,
	.param .u64 .ptr .align 1 stochf_batch_f32_param_9,
	.param .u64 .ptr .align 1 stochf_batch_f32_param_10,
	.param .u32 stochf_batch_f32_param_11,
	.param .u32 stochf_batch_f32_param_12,
	.param .u32 stochf_batch_f32_param_13,
	.param .u32 stochf_batch_f32_param_14,
	.param .u64 .ptr .align 1 stochf_batch_f32_param_15,
	.param .u64 .ptr .align 1 stochf_batch_f32_param_16
)
{
	.reg .pred 	%p<32>;
	.reg .b32 	%r<70>;
	.reg .b32 	%f<34>;
	.reg .b64 	%rd<73>;

	ld.param.u32 	%r35, [stochf_batch_f32_param_11];
	ld.param.u32 	%r36, [stochf_batch_f32_param_12];
	ld.param.u32 	%r38, [stochf_batch_f32_param_14];
	ld.param.u64 	%rd18, [stochf_batch_f32_param_15];
	ld.param.u64 	%rd19, [stochf_batch_f32_param_16];
	cvta.to.global.u64 	%rd1, %rd19;
	cvta.to.global.u64 	%rd2, %rd18;
	mov.u32 	%r1, %ctaid.x;
	setp.ge.s32 	%p1, %r1, %r38;
	@%p1 bra 	$L__BB0_34;
	ld.param.u64 	%rd72, [stochf_batch_f32_param_10];
	ld.param.u64 	%rd71, [stochf_batch_f32_param_9];
	ld.param.u64 	%rd70, [stochf_batch_f32_param_8];
	cvta.to.global.u64 	%rd20, %rd70;
	cvta.to.global.u64 	%rd21, %rd71;
	cvta.to.global.u64 	%rd22, %rd72;
	mul.wide.u32 	%rd23, %r1, 4;
	add.s64 	%rd24, %rd20, %rd23;
	ld.global.nc.u32 	%r2, [%rd24];
	add.s64 	%rd25, %rd21, %rd23;
	ld.global.nc.u32 	%r3, [%rd25];
	add.s64 	%rd26, %rd22, %rd23;
	ld.global.nc.u32 	%r4, [%rd26];
	setp.lt.s32 	%p2, %r36, 0;
	setp.ge.s32 	%p3, %r36, %r35;
	or.pred  	%p4, %p2, %p3;
	@%p4 bra 	$L__BB0_34;
	ld.param.u32 	%r62, [stochf_batch_f32_param_13];
	min.s32 	%r39, %r62, %r2;
	min.s32 	%r40, %r39, %r3;
	setp.lt.s32 	%p5, %r40, 1;
	@%p5 bra 	$L__BB0_34;
	mul.lo.s32 	%r5, %r35, %r1;
	add.s32 	%r41, %r2, %r36;
	add.s32 	%r6, %r41, -1;
	add.s32 	%r7, %r3, -1;
	add.s32 	%r8, %r7, %r6;
	setp.le.s32 	%p6, %r41, %r35;
	@%p6 bra 	$L__BB0_7;
	mov.u32 	%r63, %tid.x;
	min.s32 	%r10, %r35, %r8;
	setp.ge.s32 	%p30, %r63, %r10;
	@%p30 bra 	$L__BB0_34;
	mov.u32 	%r11, %ntid.x;
$L__BB0_6:
	add.s32 	%r60, %r63, %r5;
	mul.wide.s32 	%rd62, %r60, 4;
	add.s64 	%rd63, %rd1, %rd62;
	mov.b32 	%r61, 2147483647;
	st.global.u32 	[%rd63], %r61;
	add.s32 	%r63, %r63, %r11;
	setp.lt.s32 	%p31, %r63, %r10;
	@%p31 bra 	$L__BB0_6;
	bra.uni 	$L__BB0_34;
$L__BB0_7:
	mov.u32 	%r14, %tid.x;
	setp.ge.u32 	%p7, %r14, %r6;
	@%p7 bra 	$L__BB0_10;
	mov.u32 	%r15, %ntid.x;
	mov.u32 	%r64, %r14;
$L__BB0_9:
	add.s32 	%r42, %r64, %r5;
	mul.wide.s32 	%rd27, %r42, 4;
	add.s64 	%rd28, %rd2, %rd27;
	mov.b32 	%r43, 2147483647;
	st.global.u32 	[%rd28], %r43;
	add.s32 	%r64, %r64, %r15;
	setp.lt.s32 	%p8, %r64, %r6;
	@%p8 bra 	$L__BB0_9;
$L__BB0_10:
	min.s32 	%r16, %r35, %r8;
	setp.ge.s32 	%p9, %r14, %r16;
	@%p9 bra 	$L__BB0_13;
	mov.u32 	%r17, %ntid.x;
	mov.u32 	%r65, %r14;
$L__BB0_12:
	add.s32 	%r44, %r65, %r5;
	mul.wide.s32 	%rd29, %r44, 4;
	add.s64 	%rd30, %rd1, %rd29;
	mov.b32 	%r45, 2147483647;
	st.global.u32 	[%rd30], %r45;
	add.s32 	%r65, %r65, %r17;
	setp.lt.s32 	%p10, %r65, %r16;
	@%p10 bra 	$L__BB0_12;
$L__BB0_13:
	bar.sync 	0;
	add.s32 	%r67, %r6, %r14;
	setp.ge.s32 	%p11, %r67, %r35;
	@%p11 bra 	$L__BB0_21;
	ld.param.u64 	%rd69, [stochf_batch_f32_param_7];
	ld.param.u64 	%rd68, [stochf_batch_f32_param_6];
	ld.param.u64 	%rd67, [stochf_batch_f32_param_5];
	ld.param.u64 	%rd66, [stochf_batch_f32_param_4];
	ld.param.u64 	%rd65, [stochf_batch_f32_param_3];
	cvta.to.global.u64 	%rd3, %rd68;
	cvta.to.global.u64 	%rd4, %rd67;
	cvta.to.global.u64 	%rd5, %rd69;
	cvta.to.global.u64 	%rd31, %rd65;
	mul.wide.u32 	%rd32, %r2, 4;
	add.s64 	%rd6, %rd31, %rd32;
	cvta.to.global.u64 	%rd7, %rd66;
	mov.u32 	%r66, %r67;
$L__BB0_15:
	sub.s32 	%r46, %r66, %r2;
	mul.wide.s32 	%rd33, %r66, 4;
	add.s64 	%rd34, %rd5, %rd33;
	ld.global.nc.u32 	%r47, [%rd34+4];
	cvt.s64.s32 	%rd8, %r46;
	mul.wide.s32 	%rd35, %r46, 4;
	add.s64 	%rd36, %rd5, %rd35;
	ld.global.nc.u32 	%r48, [%rd36+4];
	setp.ne.s32 	%p12, %r47, %r48;
	mov.f32 	%f30, 0f7FFFFFFF;
	@%p12 bra 	$L__BB0_20;
	ld.param.u64 	%rd64, [stochf_batch_f32_param_2];
	ld.global.nc.u32 	%r49, [%rd6];
	mov.b32 	%r50, -1;
	shl.b32 	%r51, %r50, %r49;
	add.s32 	%r52, %r66, %r51;
	mul.wide.s32 	%rd37, %r49, 4;
	add.s64 	%rd38, %rd7, %rd37;
	ld.global.nc.u32 	%r53, [%rd38];
	add.s32 	%r54, %r52, %r53;
	add.s32 	%r55, %r54, 1;
	cvt.s64.s32 	%rd39, %r53;
	add.s64 	%rd40, %rd39, %rd8;
	shl.b64 	%rd41, %rd40, 2;
	add.s64 	%rd42, %rd4, %rd41;
	ld.global.nc.f32 	%f17, [%rd42+4];
	mul.wide.s32 	%rd43, %r55, 4;
	add.s64 	%rd44, %rd4, %rd43;
	ld.global.nc.f32 	%f18, [%rd44];
	max.f32 	%f1, %f17, %f18;
	add.s64 	%rd45, %rd3, %rd41;
	ld.global.nc.f32 	%f19, [%rd45+4];
	add.s64 	%rd46, %rd3, %rd43;
	ld.global.nc.f32 	%f20, [%rd46];
	min.f32 	%f21, %f19, %f20;
	cvta.to.global.u64 	%rd47, %rd64;
	mul.wide.s32 	%rd48, %r66, 4;
	add.s64 	%rd49, %rd47, %rd48;
	ld.global.nc.f32 	%f22, [%rd49];
	setp.nan.f32 	%p13, %f1, %f1;
	setp.nan.f32 	%p14, %f21, %f21;
	or.pred  	%p15, %p13, %p14;
	setp.nan.f32 	%p16, %f22, %f22;
	or.pred  	%p17, %p15, %p16;
	@%p17 bra 	$L__BB0_20;
	sub.f32 	%f4, %f1, %f21;
	setp.neu.f32 	%p18, %f4, 0f00000000;
	@%p18 bra 	$L__BB0_19;
	setp.eq.f32 	%p19, %f22, %f1;
	selp.f32 	%f30, 0f42C80000, 0f00000000, %p19;
	bra.uni 	$L__BB0_20;
$L__BB0_19:
	sub.f32 	%f23, %f22, %f21;
	div.rn.f32 	%f24, %f23, %f4;
	mul.f32 	%f30, %f24, 0f42C80000;
$L__BB0_20:
	add.s32 	%r56, %r66, %r5;
	mul.wide.s32 	%rd50, %r56, 4;
	add.s64 	%rd51, %rd2, %rd50;
	st.global.f32 	[%rd51], %f30;
	mov.u32 	%r57, %ntid.x;
	add.s32 	%r66, %r66, %r57;
	setp.lt.s32 	%p20, %r66, %r35;
	@%p20 bra 	$L__BB0_15;
$L__BB0_21:
	bar.sync 	0;
	setp.ne.s32 	%p21, %r4, 0;
	@%p21 bra 	$L__BB0_34;
	setp.ne.s32 	%p22, %r3, 1;
	@%p22 bra 	$L__BB0_26;
	setp.ge.s32 	%p28, %r67, %r35;
	@%p28 bra 	$L__BB0_34;
	mov.u32 	%r25, %ntid.x;
$L__BB0_25:
	add.s32 	%r59, %r67, %r5;
	mul.wide.s32 	%rd59, %r59, 4;
	add.s64 	%rd60, %rd2, %rd59;
	ld.global.f32 	%f28, [%rd60];
	add.s64 	%rd61, %rd1, %rd59;
	st.global.f32 	[%rd61], %f28;
	add.s32 	%r67, %r67, %r25;
	setp.lt.s32 	%p29, %r67, %r35;
	@%p29 bra 	$L__BB0_25;
	bra.uni 	$L__BB0_34;
$L__BB0_26:
	add.s32 	%r68, %r67, %r7;
	setp.ge.s32 	%p23, %r68, %r35;
	@%p23 bra 	$L__BB0_34;
	cvt.rn.f32.u32 	%f8, %r3;
	mov.u32 	%r29, %ntid.x;
	cvt.s64.s32 	%rd52, %r5;
$L__BB0_28:
	setp.lt.s32 	%p24, %r3, 1;
	mov.f32 	%f32, 0f00000000;
	@%p24 bra 	$L__BB0_32;
	sub.s32 	%r69, %r68, %r3;
	mov.f32 	%f32, 0f00000000;
$L__BB0_30:
	cvt.s64.s32 	%rd53, %r69;
	add.s64 	%rd54, %rd53, %rd52;
	shl.b64 	%rd55, %rd54, 2;
	add.s64 	%rd56, %rd2, %rd55;
	ld.global.f32 	%f10, [%rd56+4];
	setp.nan.f32 	%p25, %f10, %f10;
	mov.f32 	%f33, 0f7FFFFFFF;
	@%p25 bra 	$L__BB0_33;
	add.s32 	%r69, %r69, 1;
	add.f32 	%f32, %f32, %f10;
	setp.lt.s32 	%p26, %r69, %r68;
	@%p26 bra 	$L__BB0_30;
$L__BB0_32:
	div.rn.f32 	%f33, %f32, %f8;
$L__BB0_33:
	add.s32 	%r58, %r68, %r5;
	mul.wide.s32 	%rd57, %r58, 4;
	add.s64 	%rd58, %rd1, %rd57;
	st.global.f32 	[%rd58], %f33;
	add.s32 	%r68, %r68, %r29;
	setp.lt.s32 	%p27, %r68, %r35;
	@%p27 bra 	$L__BB0_28;
$L__BB0_34:
	ret;

}
	// .globl	stochf_many_series_one_param_f32
.visible .entry stochf_many_series_one_param_f32(
	.param .u64 .ptr .align 1 stochf_many_series_one_param_f32_param_0,
	.param .u64 .ptr .align 1 stochf_many_series_one_param_f32_param_1,
	.param .u64 .ptr .align 1 stochf_many_series_one_param_f32_param_2,
	.param .u64 .ptr .align 1 stochf_many_series_one_param_f32_param_3,
	.param .u32 stochf_many_series_one_param_f32_param_4,
	.param .u32 stochf_many_series_one_param_f32_param_5,
	.param .u32 stochf_many_series_one_param_f32_param_6,
	.param .u32 stochf_many_series_one_param_f32_param_7,
	.param .u32 stochf_many_series_one_param_f32_param_8,
	.param .u64 .ptr .align 1 stochf_many_series_one_param_f32_param_9,
	.param .u64 .ptr .align 1 stochf_many_series_one_param_f32_param_10
)
{
	.reg .pred 	%p<51>;
	.reg .b32 	%r<106>;
	.reg .b32 	%f<158>;
	.reg .b64 	%rd<139>;

	ld.param.u64 	%rd23, [stochf_many_series_one_param_f32_param_0];
	ld.param.u64 	%rd24, [stochf_many_series_one_param_f32_param_1];
	ld.param.u64 	%rd21, [stochf_many_series_one_param_f32_param_2];
	ld.param.u64 	%rd22, [stochf_many_series_one_param_f32_param_3];
	ld.param.u32 	%r55, [stochf_many_series_one_param_f32_param_4];
	ld.param.u32 	%r56, [stochf_many_series_one_param_f32_param_5];
	ld.param.u32 	%r57, [stochf_many_series_one_param_f32_param_6];
	ld.param.u32 	%r58, [stochf_many_series_one_param_f32_param_7];
	ld.param.u32 	%r59, [stochf_many_series_one_param_f32_param_8];
	ld.param.u64 	%rd25, [stochf_many_series_one_param_f32_param_9];
	ld.param.u64 	%rd26, [stochf_many_series_one_param_f32_param_10];
	cvta.to.global.u64 	%rd1, %rd24;
	cvta.to.global.u64 	%rd2, %rd23;
	cvta.to.global.u64 	%rd3, %rd26;
	cvta.to.global.u64 	%rd4, %rd25;
	mov.u32 	%r60, %ctaid.x;
	mov.u32 	%r61, %ntid.x;
	mov.u32 	%r62, %tid.x;
	mad.lo.s32 	%r1, %r60, %r61, %r62;
	setp.ge.s32 	%p1, %r1, %r55;
	@%p1 bra 	$L__BB1_58;
	cvta.to.global.u64 	%rd27, %rd22;
	cvt.s64.s32 	%rd5, %r1;
	mul.wide.s32 	%rd28, %r1, 4;
	add.s64 	%rd29, %rd27, %rd28;
	ld.global.nc.u32 	%r2, [%rd29];
	setp.lt.s32 	%p2, %r56, 1;
	@%p2 bra 	$L__BB1_13;
	cvt.s64.s32 	%rd6, %r55;
	and.b32  	%r3, %r56, 7;
	setp.lt.u32 	%p3, %r56, 8;
	mov.b32 	%r87, 0;
	@%p3 bra 	$L__BB1_5;
	and.b32  	%r87, %r56, 2147483640;
	neg.s32 	%r85, %r87;
	shl.b64 	%rd137, %rd5, 2;
	shl.b64 	%rd32, %rd6, 2;
	shl.b64 	%rd47, %rd6, 5;
$L__BB1_4:
	.pragma "nounroll";
	add.s64 	%rd30, %rd4, %rd137;
	mov.b32 	%r64, 2147483647;
	st.global.u32 	[%rd30], %r64;
	add.s64 	%rd31, %rd3, %rd137;
	st.global.u32 	[%rd31], %r64;
	add.s64 	%rd33, %rd30, %rd32;
	st.global.u32 	[%rd33], %r64;
	add.s64 	%rd34, %rd31, %rd32;
	st.global.u32 	[%rd34], %r64;
	add.s64 	%rd35, %rd33, %rd32;
	st.global.u32 	[%rd35], %r64;
	add.s64 	%rd36, %rd34, %rd32;
	st.global.u32 	[%rd36], %r64;
	add.s64 	%rd37, %rd35, %rd32;
	st.global.u32 	[%rd37], %r64;
	add.s64 	%rd38, %rd36, %rd32;
	st.global.u32 	[%rd38], %r64;
	add.s64 	%rd39, %rd37, %rd32;
	st.global.u32 	[%rd39], %r64;
	add.s64 	%rd40, %rd38, %rd32;
	st.global.u32 	[%rd40], %r64;
	add.s64 	%rd41, %rd39, %rd32;
	st.global.u32 	[%rd41], %r64;
	add.s64 	%rd42, %rd40, %rd32;
	st.global.u32 	[%rd42], %r64;
	add.s64 	%rd43, %rd41, %rd32;
	st.global.u32 	[%rd43], %r64;
	add.s64 	%rd44, %rd42, %rd32;
	st.global.u32 	[%rd44], %r64;
	add.s64 	%rd45, %rd43, %rd32;
	st.global.u32 	[%rd45], %r64;
	add.s64 	%rd46, %rd44, %rd32;
	st.global.u32 	[%rd46], %r64;
	add.s32 	%r85, %r85, 8;
	add.s64 	%rd137, %rd137, %rd47;
	setp.ne.s32 	%p4, %r85, 0;
	@%p4 bra 	$L__BB1_4;
$L__BB1_5:
	setp.eq.s32 	%p5, %r3, 0;
	@%p5 bra 	$L__BB1_13;
	and.b32  	%r9, %r56, 3;
	setp.lt.u32 	%p6, %r3, 4;
	@%p6 bra 	$L__BB1_8;
	cvt.u64.u32 	%rd48, %r87;
	mad.lo.s64 	%rd49, %rd48, %rd6, %rd5;
	shl.b64 	%rd50, %rd49, 2;
	add.s64 	%rd51, %rd4, %rd50;
	mov.b32 	%r65, 2147483647;
	st.global.u32 	[%rd51], %r65;
	add.s64 	%rd52, %rd3, %rd50;
	st.global.u32 	[%rd52], %r65;
	shl.b64 	%rd53, %rd6, 2;
	add.s64 	%rd54, %rd51, %rd53;
	st.global.u32 	[%rd54], %r65;
	add.s64 	%rd55, %rd52, %rd53;
	st.global.u32 	[%rd55], %r65;
	add.s64 	%rd56, %rd54, %rd53;
	st.global.u32 	[%rd56], %r65;
	add.s64 	%rd57, %rd55, %rd53;
	st.global.u32 	[%rd57], %r65;
	add.s64 	%rd58, %rd56, %rd53;
	st.global.u32 	[%rd58], %r65;
	add.s64 	%rd59, %rd57, %rd53;
	st.global.u32 	[%rd59], %r65;
	add.s32 	%r87, %r87, 4;
$L__BB1_8:
	setp.eq.s32 	%p7, %r9, 0;
	@%p7 bra 	$L__BB1_13;
	setp.eq.s32 	%p8, %r9, 1;
	@%p8 bra 	$L__BB1_11;
	cvt.u64.u32 	%rd60, %r87;
	mad.lo.s64 	%rd61, %rd60, %rd6, %rd5;
	shl.b64 	%rd62, %rd61, 2;
	add.s64 	%rd63, %rd4, %rd62;
	mov.b32 	%r66, 2147483647;
	st.global.u32 	[%rd63], %r66;
	add.s64 	%rd64, %rd3, %rd62;
	st.global.u32 	[%rd64], %r66;
	shl.b64 	%rd65, %rd6, 2;
	add.s64 	%rd66, %rd63, %rd65;
	st.global.u32 	[%rd66], %r66;
	add.s64 	%rd67, %rd64, %rd65;
	st.global.u32 	[%rd67], %r66;
	add.s32 	%r87, %r87, 2;
$L__BB1_11:
	and.b32  	%r67, %r56, 1;
	setp.eq.b32 	%p9, %r67, 1;
	not.pred 	%p10, %p9;
	@%p10 bra 	$L__BB1_13;
	cvt.u64.u32 	%rd68, %r87;
	mad.lo.s64 	%rd69, %rd68, %rd6, %rd5;
	shl.b64 	%rd70, %rd69, 2;
	add.s64 	%rd71, %rd4, %rd70;
	mov.b32 	%r68, 2147483647;
	st.global.u32 	[%rd71], %r68;
	add.s64 	%rd72, %rd3, %rd70;
	st.global.u32 	[%rd72], %r68;
$L__BB1_13:
	setp.lt.s32 	%p11, %r2, 0;
	setp.ge.s32 	%p12, %r2, %r56;
	setp.lt.s32 	%p13, %r57, 1;
	or.pred  	%p14, %p11, %p13;
	or.pred  	%p15, %p14, %p12;
	setp.lt.s32 	%p16, %r58, 1;
	or.pred  	%p17, %p16, %p15;
	@%p17 bra 	$L__BB1_58;
	add.s32 	%r14, %r2, %r57;
	add.s32 	%r103, %r14, -1;
	setp.lt.s32 	%p18, %r56, %r14;
	@%p18 bra 	$L__BB1_58;
	cvt.s64.s32 	%rd10, %r55;
	cvta.to.global.u64 	%rd11, %rd21;
	mov.u32 	%r89, %r14;
	mov.u32 	%r90, %r103;
$L__BB1_16:
	mov.u32 	%r17, %r90;
	sub.s32 	%r18, %r17, %r57;
	add.s32 	%r69, %r18, 1;
	cvt.s64.s32 	%rd73, %r69;
	mad.lo.s64 	%rd74, %rd73, %rd10, %rd5;
	shl.b64 	%rd75, %rd74, 2;
	add.s64 	%rd76, %rd2, %rd75;
	ld.global.nc.f32 	%f134, [%rd76];
	add.s64 	%rd77, %rd1, %rd75;
	ld.global.nc.f32 	%f135, [%rd77];
	setp.nan.f32 	%p19, %f134, %f134;
	setp.nan.f32 	%p20, %f135, %f135;
	or.pred  	%p21, %p19, %p20;
	mov.f32 	%f136, 0f7FFFFFFF;
	@%p21 bra 	$L__BB1_24;
	add.s32 	%r91, %r18, 2;
	setp.gt.s32 	%p22, %r91, %r17;
	@%p22 bra 	$L__BB1_20;
$L__BB1_18:
	cvt.s64.s32 	%rd78, %r91;
	mad.lo.s64 	%rd79, %rd78, %rd10, %rd5;
	shl.b64 	%rd80, %rd79, 2;
	add.s64 	%rd81, %rd2, %rd80;
	ld.global.nc.f32 	%f5, [%rd81];
	add.s64 	%rd82, %rd1, %rd80;
	ld.global.nc.f32 	%f76, [%rd82];
	setp.nan.f32 	%p23, %f5, %f5;
	setp.nan.f32 	%p24, %f76, %f76;
	or.pred  	%p25, %p23, %p24;
	@%p25 bra 	$L__BB1_24;
	max.f32 	%f134, %f134, %f5;
	min.f32 	%f135, %f135, %f76;
	add.s32 	%r91, %r91, 1;
	setp.ne.s32 	%p26, %r91, %r89;
	@%p26 bra 	$L__BB1_18;
$L__BB1_20:
	cvt.u64.u32 	%rd83, %r17;
	mad.lo.s64 	%rd84, %rd83, %rd10, %rd5;
	shl.b64 	%rd85, %rd84, 2;
	add.s64 	%rd86, %rd11, %rd85;
	ld.global.nc.f32 	%f11, [%rd86];
	setp.nan.f32 	%p27, %f11, %f11;
	@%p27 bra 	$L__BB1_24;
	sub.f32 	%f12, %f134, %f135;
	setp.neu.f32 	%p28, %f12, 0f00000000;
	@%p28 bra 	$L__BB1_23;
	setp.eq.f32 	%p29, %f11, %f134;
	selp.f32 	%f136, 0f42C80000, 0f00000000, %p29;
	bra.uni 	$L__BB1_24;
$L__BB1_23:
	sub.f32 	%f78, %f11, %f135;
	div.rn.f32 	%f79, %f78, %f12;
	mul.f32 	%f136, %f79, 0f42C80000;
$L__BB1_24:
	cvt.u64.u32 	%rd87, %r17;
	mad.lo.s64 	%rd88, %rd87, %rd10, %rd5;
	shl.b64 	%rd89, %rd88, 2;
	add.s64 	%rd90, %rd4, %rd89;
	st.global.f32 	[%rd90], %f136;
	add.s32 	%r90, %r17, 1;
	add.s32 	%r89, %r17, 2;
	setp.ne.s32 	%p30, %r90, %r56;
	@%p30 bra 	$L__BB1_16;
	setp.ne.s32 	%p31, %r59, 0;
	@%p31 bra 	$L__BB1_58;
	cvt.rn.f32.u32 	%f16, %r58;
	sub.s32 	%r71, %r56, %r14;
	add.s32 	%r24, %r71, 1;
	and.b32  	%r25, %r24, 3;
	setp.lt.u32 	%p32, %r71, 3;
	mov.f32 	%f149, 0f00000000;
	mov.b32 	%r99, 0;
	mov.f32 	%f148, %f149;
	@%p32 bra 	$L__BB1_50;
	add.s32 	%r94, %r14, 2;
	sub.s32 	%r93, %r14, %r58;
	and.b32  	%r73, %r24, -4;
	neg.s32 	%r92, %r73;
	mov.f32 	%f149, 0f00000000;
	mov.b32 	%r99, 0;
$L__BB1_28:
	add.s32 	%r75, %r94, -3;
	cvt.u64.u32 	%rd91, %r75;
	mad.lo.s64 	%rd12, %rd91, %rd10, %rd5;
	shl.b64 	%rd92, %rd12, 2;
	add.s64 	%rd93, %rd4, %rd92;
	ld.global.f32 	%f19, [%rd93];
	setp.nan.f32 	%p33, %f19, %f19;
	mov.b32 	%r96, 0;
	mov.f32 	%f139, 0f00000000;
	mov.f32 	%f141, 0f7FFFFFFF;
	mov.f32 	%f140, %f139;
	@%p33 bra 	$L__BB1_33;
	sub.f32 	%f85, %f19, %f148;
	add.f32 	%f140, %f149, %f85;
	sub.f32 	%f86, %f140, %f149;
	sub.f32 	%f139, %f86, %f85;
	add.s32 	%r96, %r99, 1;
	setp.lt.s32 	%p34, %r96, %r58;
	@%p34 bra 	$L__BB1_33;
	setp.ne.s32 	%p35, %r96, %r58;
	@%p35 bra 	$L__BB1_32;
	div.rn.f32 	%f141, %f140, %f16;
	mov.u32 	%r96, %r58;
	bra.uni 	$L__BB1_33;
$L__BB1_32:
	add.s32 	%r76, %r93, -1;
	cvt.s64.s32 	%rd94, %r76;
	mad.lo.s64 	%rd95, %rd94, %rd10, %rd5;
	shl.b64 	%rd96, %rd95, 2;
	add.s64 	%rd97, %rd4, %rd96;
	ld.global.f32 	%f87, [%rd97];
	neg.f32 	%f88, %f87;
	sub.f32 	%f89, %f88, %f139;
	add.f32 	%f23, %f140, %f89;
	sub.f32 	%f90, %f23, %f140;
	sub.f32 	%f139, %f90, %f89;
	div.rn.f32 	%f141, %f23, %f16;
	mov.f32 	%f140, %f23;
$L__BB1_33:
	add.s64 	%rd99, %rd3, %rd92;
	st.global.f32 	[%rd99], %f141;
	add.s32 	%r78, %r94, -2;
	cvt.u64.u32 	%rd100, %r78;
	mad.lo.s64 	%rd13, %rd100, %rd10, %rd5;
	shl.b64 	%rd101, %rd13, 2;
	add.s64 	%rd102, %rd4, %rd101;
	ld.global.f32 	%f29, [%rd102];
	setp.nan.f32 	%p36, %f29, %f29;
	mov.b32 	%r97, 0;
	mov.f32 	%f142, 0f00000000;
	mov.f32 	%f144, 0f7FFFFFFF;
	mov.f32 	%f143, %f142;
	@%p36 bra 	$L__BB1_38;
	sub.f32 	%f94, %f29, %f139;
	add.f32 	%f143, %f140, %f94;
	sub.f32 	%f95, %f143, %f140;
	sub.f32 	%f142, %f95, %f94;
	add.s32 	%r97, %r96, 1;
	setp.lt.s32 	%p37, %r97, %r58;
	@%p37 bra 	$L__BB1_38;
	setp.eq.s32 	%p38, %r97, %r58;
	@%p38 bra 	$L__BB1_37;
	cvt.s64.s32 	%rd103, %r93;
	mad.lo.s64 	%rd104, %rd103, %rd10, %rd5;
	shl.b64 	%rd105, %rd104, 2;
	add.s64 	%rd106, %rd4, %rd105;
	ld.global.f32 	%f96, [%rd106];
	neg.f32 	%f97, %f96;
	sub.f32 	%f98, %f97, %f142;
	add.f32 	%f32, %f143, %f98;
	sub.f32 	%f99, %f32, %f143;
	sub.f32 	%f142, %f99, %f98;
	div.rn.f32 	%f144, %f32, %f16;
	mov.f32 	%f143, %f32;
	bra.uni 	$L__BB1_38;
$L__BB1_37:
	div.rn.f32 	%f144, %f143, %f16;
	mov.u32 	%r97, %r58;
$L__BB1_38:
	add.s64 	%rd108, %rd3, %rd101;
	st.global.f32 	[%rd108], %f144;
	add.s32 	%r80, %r94, -1;
	cvt.u64.u32 	%rd109, %r80;
	mad.lo.s64 	%rd14, %rd109, %rd10, %rd5;
	shl.b64 	%rd110, %rd14, 2;
	add.s64 	%rd111, %rd4, %rd110;
	ld.global.f32 	%f39, [%rd111];
	setp.nan.f32 	%p39, %f39, %f39;
	mov.b32 	%r98, 0;
	mov.f32 	%f145, 0f00000000;
	mov.f32 	%f147, 0f7FFFFFFF;
	mov.f32 	%f146, %f145;
	@%p39 bra 	$L__BB1_43;
	sub.f32 	%f103, %f39, %f142;
	add.f32 	%f146, %f143, %f103;
	sub.f32 	%f104, %f146, %f143;
	sub.f32 	%f145, %f104, %f103;
	add.s32 	%r98, %r97, 1;
	setp.lt.s32 	%p40, %r98, %r58;
	@%p40 bra 	$L__BB1_43;
	setp.eq.s32 	%p41, %r98, %r58;
	@%p41 bra 	$L__BB1_42;
	add.s32 	%r81, %r93, 1;
	cvt.s64.s32 	%rd112, %r81;
	mad.lo.s64 	%rd113, %rd112, %rd10, %rd5;
	shl.b64 	%rd114, %rd113, 2;
	add.s64 	%rd115, %rd4, %rd114;
	ld.global.f32 	%f105, [%rd115];
	neg.f32 	%f106, %f105;
	sub.f32 	%f107, %f106, %f145;
	add.f32 	%f42, %f146, %f107;
	sub.f32 	%f108, %f42, %f146;
	sub.f32 	%f145, %f108, %f107;
	div.rn.f32 	%f147, %f42, %f16;
	mov.f32 	%f146, %f42;
	bra.uni 	$L__BB1_43;
$L__BB1_42:
	div.rn.f32 	%f147, %f146, %f16;
	mov.u32 	%r98, %r58;
$L__BB1_43:
	add.s64 	%rd117, %rd3, %rd110;
	st.global.f32 	[%rd117], %f147;
	cvt.u64.u32 	%rd118, %r94;
	mad.lo.s64 	%rd15, %rd118, %rd10, %rd5;
	shl.b64 	%rd119, %rd15, 2;
	add.s64 	%rd120, %rd4, %rd119;
	ld.global.f32 	%f49, [%rd120];
	setp.nan.f32 	%p42, %f49, %f49;
	mov.b32 	%r99, 0;
	mov.f32 	%f148, 0f00000000;
	mov.f32 	%f150, 0f7FFFFFFF;
	mov.f32 	%f149, %f148;
	@%p42 bra 	$L__BB1_48;
	sub.f32 	%f112, %f49, %f145;
	add.f32 	%f149, %f146, %f112;
	sub.f32 	%f113, %f149, %f146;
	sub.f32 	%f148, %f113, %f112;
	add.s32 	%r99, %r98, 1;
	setp.lt.s32 	%p43, %r99, %r58;
	@%p43 bra 	$L__BB1_48;
	setp.eq.s32 	%p44, %r99, %r58;
	@%p44 bra 	$L__BB1_47;
	add.s32 	%r83, %r93, 2;
	cvt.s64.s32 	%rd121, %r83;
	mad.lo.s64 	%rd122, %rd121, %rd10, %rd5;
	shl.b64 	%rd123, %rd122, 2;
	add.s64 	%rd124, %rd4, %rd123;
	ld.global.f32 	%f114, [%rd124];
	neg.f32 	%f115, %f114;
	sub.f32 	%f116, %f115, %f148;
	add.f32 	%f52, %f149, %f116;
	sub.f32 	%f117, %f52, %f149;
	sub.f32 	%f148, %f117, %f116;
	div.rn.f32 	%f150, %f52, %f16;
	mov.f32 	%f149, %f52;
	bra.uni 	$L__BB1_48;
$L__BB1_47:
	div.rn.f32 	%f150, %f149, %f16;
	mov.u32 	%r99, %r58;
$L__BB1_48:
	add.s64 	%rd126, %rd3, %rd119;
	st.global.f32 	[%rd126], %f150;
	add.s32 	%r94, %r94, 4;
	add.s32 	%r93, %r93, 4;
	add.s32 	%r92, %r92, 4;
	setp.ne.s32 	%p45, %r92, 0;
	@%p45 bra 	$L__BB1_28;
	add.s32 	%r103, %r94, -3;
$L__BB1_50:
	setp.eq.s32 	%p46, %r25, 0;
	@%p46 bra 	$L__BB1_58;
	cvt.s64.s32 	%rd127, %r58;
	neg.s64 	%rd16, %rd127;
	cvt.u64.u32 	%rd128, %r103;
	mad.lo.s64 	%rd129, %rd10, %rd128, %rd5;
	shl.b64 	%rd138, %rd129, 2;
	shl.b64 	%rd18, %rd10, 2;
	neg.s32 	%r102, %r25;
$L__BB1_52:
	.pragma "nounroll";
	mov.f32 	%f62, %f148;
	mov.f32 	%f61, %f149;
	mov.u32 	%r50, %r99;
	add.s64 	%rd130, %rd4, %rd138;
	ld.global.f32 	%f63, [%rd130];
	setp.nan.f32 	%p47, %f63, %f63;
	mov.b32 	%r99, 0;
	mov.f32 	%f148, 0f00000000;
	mov.f32 	%f157, 0f7FFFFFFF;
	mov.f32 	%f149, %f148;
	@%p47 bra 	$L__BB1_57;
	sub.f32 	%f121, %f63, %f62;
	add.f32 	%f149, %f61, %f121;
	sub.f32 	%f122, %f149, %f61;
	sub.f32 	%f148, %f122, %f121;
	add.s32 	%r99, %r50, 1;
	setp.lt.s32 	%p48, %r99, %r58;
	@%p48 bra 	$L__BB1_57;
	setp.eq.s32 	%p49, %r99, %r58;
	@%p49 bra 	$L__BB1_56;
	cvt.s64.s32 	%rd131, %r103;
	add.s64 	%rd132, %rd16, %rd131;
	mad.lo.s64 	%rd133, %rd10, %rd132, %rd5;
	shl.b64 	%rd134, %rd133, 2;
	add.s64 	%rd135, %rd4, %rd134;
	ld.global.f32 	%f123, [%rd135];
	neg.f32 	%f124, %f123;
	sub.f32 	%f125, %f124, %f148;
	add.f32 	%f66, %f149, %f125;
	sub.f32 	%f126, %f66, %f149;
	sub.f32 	%f148, %f126, %f125;
	div.rn.f32 	%f157, %f66, %f16;
	mov.f32 	%f149, %f66;
	bra.uni 	$L__BB1_57;
$L__BB1_56:
	div.rn.f32 	%f157, %f149, %f16;
	mov.u32 	%r99, %r58;
$L__BB1_57:
	add.s64 	%rd136, %rd3, %rd138;
	st.global.f32 	[%rd136], %f157;
	add.s32 	%r103, %r103, 1;
	add.s64 	%rd138, %rd138, %rd18;
	add.s32 	%r102, %r102, 1;
	setp.ne.s32 	%p50, %r102, 0;
	@%p50 bra 	$L__BB1_52;
$L__BB1_58:
	ret;

}


// ===== COMPILED SASS (sm_100) =====

	.target	sm_100

	.elftype	@"ET_EXEC"


//--------------------- .note.nv.tkinfo           --------------------------
	.section	.note.nv.tkinfo,"",@"SHT_NOTE"
	.sectionflags	@"SHF_NOTE_NV_TKINFO"
	.tkinfo
        /*0018*/ 	.word	0x00000002
        /*0030*/ 	.string	""
        /*0030*/ 	.string	"ptxas"
        /*0030*/ 	.string	"Cuda compilation tools, release 13.0, V13.0.88"
        /*0030*/ 	.string	"Build cuda_13.0.r13.0/compiler.36424714_0"
        /*0030*/ 	.string	"-arch sm_100 -m 64 "



//--------------------- .note.nv.cuinfo           --------------------------
	.section	.note.nv.cuinfo,"",@"SHT_NOTE"
	.sectionflags	@"SHF_NOTE_NV_CUINFO"
        /*0018*/ 	.short	0x0002
        /*001a*/ 	.short	0x0064
        /*001c*/ 	.short	0x0082
	.zero		2


//--------------------- .nv.info                  --------------------------
	.section	.nv.info,"",@"SHT_CUDA_INFO"
	.align	4


	//----- nvinfo : EIATTR_REGCOUNT
	.align		4
        /*0000*/ 	.byte	0x04, 0x2f
        /*0002*/ 	.short	(.L_1 - .L_0)
	.align		4
.L_0:
        /*0004*/ 	.word	index@(stochf_batch_f32)
        /*0008*/ 	.word	0x00000026


	//----- nvinfo : EIATTR_FRAME_SIZE
	.align		4
.L_1:
        /*000c*/ 	.byte	0x04, 0x11
        /*000e*/ 	.short	(.L_3 - .L_2)
	.align		4
.L_2:
        /*0010*/ 	.word	index@($__internal_1_$__cuda_sm3x_div_rn_noftz_f32_slowpath)
        /*0014*/ 	.word	0x00000000


	//----- nvinfo : EIATTR_FRAME_SIZE
	.align		4
.L_3:
        /*0018*/ 	.byte	0x04, 0x11
        /*001a*/ 	.short	(.L_5 - .L_4)
	.align		4
.L_4:
        /*001c*/ 	.word	index@(stochf_batch_f32)
        /*0020*/ 	.word	0x00000000


	//----- nvinfo : EIATTR_REGCOUNT
	.align		4
.L_5:
        /*0024*/ 	.byte	0x04, 0x2f
        /*0026*/ 	.short	(.L_7 - .L_6)
	.align		4
.L_6:
        /*0028*/ 	.word	index@(stochf_many_series_one_param_f32)
        /*002c*/ 	.word	0x00000020


	//----- nvinfo : EIATTR_FRAME_SIZE
	.align		4
.L_7:
        /*0030*/ 	.byte	0x04, 0x11
        /*0032*/ 	.short	(.L_9 - .L_8)
	.align		4
.L_8:
        /*0034*/ 	.word	index@($__internal_0_$__cuda_sm3x_div_rn_noftz_f32_slowpath)
        /*0038*/ 	.word	0x00000000


	//----- nvinfo : EIATTR_FRAME_SIZE
	.align		4
.L_9:
        /*003c*/ 	.byte	0x04, 0x11
        /*003e*/ 	.short	(.L_11 - .L_10)
	.align		4
.L_10:
        /*0040*/ 	.word	index@(stochf_many_series_one_param_f32)
        /*0044*/ 	.word	0x00000000


	//----- nvinfo : EIATTR_MIN_STACK_SIZE
	.align		4
.L_11:
        /*0048*/ 	.byte	0x04, 0x12
        /*004a*/ 	.short	(.L_13 - .L_12)
	.align		4
.L_12:
        /*004c*/ 	.word	index@(stochf_many_series_one_param_f32)
        /*0050*/ 	.word	0x00000000


	//----- nvinfo : EIATTR_MIN_STACK_SIZE
	.align		4
.L_13:
        /*0054*/ 	.byte	0x04, 0x12
        /*0056*/ 	.short	(.L_15 - .L_14)
	.align		4
.L_14:
        /*0058*/ 	.word	index@(stochf_batch_f32)
        /*005c*/ 	.word	0x00000000
.L_15:


//--------------------- .nv.compat                --------------------------
	.section	.nv.compat,"",@"SHT_CUDA_COMPAT_INFO"
	.align	4
        /*0000*/ 	.byte	0x02, 0x09, 0x00, 0x00, 0x02, 0x02, 0x01, 0x00, 0x02, 0x05, 0x05, 0x00, 0x03, 0x07, 0x01, 0x01
        /*0010*/ 	.byte	0x02, 0x03, 0x00, 0x00, 0x02, 0x06, 0x01, 0x00, 0x04, 0x0b, 0x08, 0x00, 0x01, 0x00, 0x00, 0x00
        /*0020*/ 	.byte	0x00, 0x00, 0x00, 0x00


//--------------------- .nv.info.stochf_many_series_one_param_f32 --------------------------
	.section	.nv.info.stochf_many_series_one_param_f32,"",@"SHT_CUDA_INFO"
	.sectionflags	@""
	.align	4


	//----- nvinfo : EIATTR_CUDA_API_VERSION
	.align		4
        /*0000*/ 	.byte	0x04, 0x37
        /*0002*/ 	.short	(.L_17 - .L_16)
.L_16:
        /*0004*/ 	.word	0x00000082


	//----- nvinfo : EIATTR_KPARAM_INFO
	.align		4
.L_17:
        /*0008*/ 	.byte	0x04, 0x17
        /*000a*/ 	.short	(.L_19 - .L_18)
.L_18:
        /*000c*/ 	.word	0x00000000
        /*0010*/ 	.short	0x000a
        /*0012*/ 	.short	0x0040
        /*0014*/ 	.byte	0x00, 0xf5, 0x21, 0x00


	//----- nvinfo : EIATTR_KPARAM_INFO
	.align		4
.L_19:
        /*0018*/ 	.byte	0x04, 0x17
        /*001a*/ 	.short	(.L_21 - .L_20)
.L_20:
        /*001c*/ 	.word	0x00000000
        /*0020*/ 	.short	0x0009
        /*0022*/ 	.short	0x0038
        /*0024*/ 	.byte	0x00, 0xf5, 0x21, 0x00


	//----- nvinfo : EIATTR_KPARAM_INFO
	.align		4
.L_21:
        /*0028*/ 	.byte	0x04, 0x17
        /*002a*/ 	.short	(.L_23 - .L_22)
.L_22:
        /*002c*/ 	.word	0x00000000
        /*0030*/ 	.short	0x0008
        /*0032*/ 	.short	0x0030
        /*0034*/ 	.byte	0x00, 0xf0, 0x11, 0x00


	//----- nvinfo : EIATTR_KPARAM_INFO
	.align		4
.L_23:
        /*0038*/ 	.byte	0x04, 0x17
        /*003a*/ 	.short	(.L_25 - .L_24)
.L_24:
        /*003c*/ 	.word	0x00000000
        /*0040*/ 	.short	0x0007
        /*0042*/ 	.short	0x002c
        /*0044*/ 	.byte	0x00, 0xf0, 0x11, 0x00


	//----- nvinfo : EIATTR_KPARAM_INFO
	.align		4
.L_25:
        /*0048*/ 	.byte	0x04, 0x17
        /*004a*/ 	.short	(.L_27 - .L_26)
.L_26:
        /*004c*/ 	.word	0x00000000
        /*0050*/ 	.short	0x0006
        /*0052*/ 	.short	0x0028
        /*0054*/ 	.byte	0x00, 0xf0, 0x11, 0x00


	//----- nvinfo : EIATTR_KPARAM_INFO
	.align		4
.L_27:
        /*0058*/ 	.byte	0x04, 0x17
        /*005a*/ 	.short	(.L_29 - .L_28)
.L_28:
        /*005c*/ 	.word	0x00000000
        /*0060*/ 	.short	0x0005
        /*0062*/ 	.short	0x0024
        /*0064*/ 	.byte	0x00, 0xf0, 0x11, 0x00


	//----- nvinfo : EIATTR_KPARAM_INFO
	.align		4
.L_29:
        /*0068*/ 	.byte	0x04, 0x17
        /*006a*/ 	.short	(.L_31 - .L_30)
.L_30:
        /*006c*/ 	.word	0x00000000
        /*0070*/ 	.short	0x0004
        /*0072*/ 	.short	0x0020
        /*0074*/ 	.byte	0x00, 0xf0, 0x11, 0x00


	//----- nvinfo : EIATTR_KPARAM_INFO
	.align		4
.L_31:
        /*0078*/ 	.byte	0x04, 0x17
        /*007a*/ 	.short	(.L_33 - .L_32)
.L_32:
        /*007c*/ 	.word	0x00000000
        /*0080*/ 	.short	0x0003
        /*0082*/ 	.short	0x0018
        /*0084*/ 	.byte	0x00, 0xf5, 0x21, 0x00


	//----- nvinfo : EIATTR_KPARAM_INFO
	.align		4
.L_33:
        /*0088*/ 	.byte	0x04, 0x17
        /*008a*/ 	.short	(.L_35 - .L_34)
.L_34:
        /*008c*/ 	.word	0x00000000
        /*0090*/ 	.short	0x0002
        /*0092*/ 	.short	0x0010
        /*0094*/ 	.byte	0x00, 0xf5, 0x21, 0x00


	//----- nvinfo : EIATTR_KPARAM_INFO
	.align		4
.L_35:
        /*0098*/ 	.byte	0x04, 0x17
        /*009a*/ 	.short	(.L_37 - .L_36)
.L_36:
        /*009c*/ 	.word	0x00000000
        /*00a0*/ 	.short	0x0001
        /*00a2*/ 	.short	0x0008
        /*00a4*/ 	.byte	0x00, 0xf5, 0x21, 0x00


	//----- nvinfo : EIATTR_KPARAM_INFO
	.align		4
.L_37:
        /*00a8*/ 	.byte	0x04, 0x17
        /*00aa*/ 	.short	(.L_39 - .L_38)
.L_38:
        /*00ac*/ 	.word	0x00000000
        /*00b0*/ 	.short	0x0000
        /*00b2*/ 	.short	0x0000
        /*00b4*/ 	.byte	0x00, 0xf5, 0x21, 0x00


	//----- nvinfo : EIATTR_SPARSE_MMA_MASK
	.align		4
.L_39:
        /*00b8*/ 	.byte	0x03, 0x50
        /*00ba*/ 	.short	0x0000


	//----- nvinfo : EIATTR_MAXREG_COUNT
	.align		4
        /*00bc*/ 	.byte	0x03, 0x1b
        /*00be*/ 	.short	0x00ff


	//----- nvinfo : EIATTR_MERCURY_ISA_VERSION
	.align		4
        /*00c0*/ 	.byte	0x03, 0x5f
        /*00c2*/ 	.short	0x0101


	//----- nvinfo : EIATTR_VRC_CTA_INIT_COUNT
	.align		4
        /*00c4*/ 	.byte	0x02, 0x4a
	.zero		1
	.zero		1


	//----- nvinfo : EIATTR_EXIT_INSTR_OFFSETS
	.align		4
        /*00c8*/ 	.byte	0x04, 0x1c
        /*00ca*/ 	.short	(.L_41 - .L_40)


	//   ....[0]....
.L_40:
        /*00cc*/ 	.word	0x00000070


	//   ....[1]....
        /*00d0*/ 	.word	0x00000ae0


	//   ....[2]....
        /*00d4*/ 	.word	0x00000b10


	//   ....[3]....
        /*00d8*/ 	.word	0x000011d0


	//   ....[4]....
        /*00dc*/ 	.word	0x00002600


	//   ....[5]....
        /*00e0*/ 	.word	0x00002c00


	//----- nvinfo : EIATTR_CRS_STACK_SIZE
	.align		4
.L_41:
        /*00e4*/ 	.byte	0x04, 0x1e
        /*00e6*/ 	.short	(.L_43 - .L_42)
.L_42:
        /*00e8*/ 	.word	0x00000000


	//----- nvinfo : EIATTR_CBANK_PARAM_SIZE
	.align		4
.L_43:
        /*00ec*/ 	.byte	0x03, 0x19
        /*00ee*/ 	.short	0x0048


	//----- nvinfo : EIATTR_PARAM_CBANK
	.align		4
        /*00f0*/ 	.byte	0x04, 0x0a
        /*00f2*/ 	.short	(.L_45 - .L_44)
	.align		4
.L_44:
        /*00f4*/ 	.word	index@(.nv.constant0.stochf_many_series_one_param_f32)
        /*00f8*/ 	.short	0x0380
        /*00fa*/ 	.short	0x0048


	//----- nvinfo : EIATTR_SW_WAR
	.align		4
.L_45:
        /*00fc*/ 	.byte	0x04, 0x36
        /*00fe*/ 	.short	(.L_47 - .L_46)
.L_46:
        /*0100*/ 	.word	0x00000008
.L_47:


//--------------------- .nv.info.stochf_batch_f32 --------------------------
	.section	.nv.info.stochf_batch_f32,"",@"SHT_CUDA_INFO"
	.sectionflags	@""
	.align	4


	//----- nvinfo : EIATTR_CUDA_API_VERSION
	.align		4
        /*0000*/ 	.byte	0x04, 0x37
        /*0002*/ 	.short	(.L_49 - .L_48)
.L_48:
        /*0004*/ 	.word	0x00000082


	//----- nvinfo : EIATTR_KPARAM_INFO
	.align		4
.L_49:
        /*0008*/ 	.byte	0x04, 0x17
        /*000a*/ 	.short	(.L_51 - .L_50)
.L_50:
        /*000c*/ 	.word	0x00000000
        /*0010*/ 	.short	0x0010
        /*0012*/ 	.short	0x0070
        /*0014*/ 	.byte	0x00, 0xf5, 0x21, 0x00


	//----- nvinfo : EIATTR_KPARAM_INFO
	.align		4
.L_51:
        /*0018*/ 	.byte	0x04, 0x17
        /*001a*/ 	.short	(.L_53 - .L_52)
.L_52:
        /*001c*/ 	.word	0x00000000
        /*0020*/ 	.short	0x000f
        /*0022*/ 	.short	0x0068
        /*0024*/ 	.byte	0x00, 0xf5, 0x21, 0x00


	//----- nvinfo : EIATTR_KPARAM_INFO
	.align		4
.L_53:
        /*0028*/ 	.byte	0x04, 0x17
        /*002a*/ 	.short	(.L_55 - .L_54)
.L_54:
        /*002c*/ 	.word	0x00000000
        /*0030*/ 	.short	0x000e
        /*0032*/ 	.short	0x0064
        /*0034*/ 	.byte	0x00, 0xf0, 0x11, 0x00


	//----- nvinfo : EIATTR_KPARAM_INFO
	.align		4
.L_55:
        /*0038*/ 	.byte	0x04, 0x17
        /*003a*/ 	.short	(.L_57 - .L_56)
.L_56:
        /*003c*/ 	.word	0x00000000
        /*0040*/ 	.short	0x000d
        /*0042*/ 	.short	0x0060
        /*0044*/ 	.byte	0x00, 0xf0, 0x11, 0x00


	//----- nvinfo : EIATTR_KPARAM_INFO
	.align		4
.L_57:
        /*0048*/ 	.byte	0x04, 0x17
        /*004a*/ 	.short	(.L_59 - .L_58)
.L_58:
        /*004c*/ 	.word	0x00000000
        /*0050*/ 	.short	0x000c
        /*0052*/ 	.short	0x005c
        /*0054*/ 	.byte	0x00, 0xf0, 0x11, 0x00


	//----- nvinfo : EIATTR_KPARAM_INFO
	.align		4
.L_59:
        /*0058*/ 	.byte	0x04, 0x17
        /*005a*/ 	.short	(.L_61 - .L_60)
.L_60:
        /*005c*/ 	.word	0x00000000
        /*0060*/ 	.short	0x000b
        /*0062*/ 	.short	0x0058
        /*0064*/ 	.byte	0x00, 0xf0, 0x11, 0x00


	//----- nvinfo : EIATTR_KPARAM_INFO
	.align		4
.L_61:
        /*0068*/ 	.byte	0x04, 0x17
        /*006a*/ 	.short	(.L_63 - .L_62)
.L_62:
        /*006c*/ 	.word	0x00000000
        /*0070*/ 	.short	0x000a
        /*0072*/ 	.short	0x0050
        /*0074*/ 	.byte	0x00, 0xf5, 0x21, 0x00


	//----- nvinfo : EIATTR_KPARAM_INFO
	.align		4
.L_63:
        /*0078*/ 	.byte	0x04, 0x17
        /*007a*/ 	.short	(.L_65 - .L_64)
.L_64:
        /*007c*/ 	.word	0x00000000
        /*0080*/ 	.short	0x0009
        /*0082*/ 	.short	0x0048
        /*0084*/ 	.byte	0x00, 0xf5, 0x21, 0x00


	//----- nvinfo : EIATTR_KPARAM_INFO
	.align		4
.L_65:
        /*0088*/ 	.byte	0x04, 0x17
        /*008a*/ 	.short	(.L_67 - .L_66)
.L_66:
        /*008c*/ 	.word	0x00000000
        /*0090*/ 	.short	0x0008
        /*0092*/ 	.short	0x0040
        /*0094*/ 	.byte	0x00, 0xf5, 0x21, 0x00


	//----- nvinfo : EIATTR_KPARAM_INFO
	.align		4
.L_67:
        /*0098*/ 	.byte	0x04, 0x17
        /*009a*/ 	.short	(.L_69 - .L_68)
.L_68:
        /*009c*/ 	.word	0x00000000
        /*00a0*/ 	.short	0x0007
        /*00a2*/ 	.short	0x0038
        /*00a4*/ 	.byte	0x00, 0xf5, 0x21, 0x00


	//----- nvinfo : EIATTR_KPARAM_INFO
	.align		4
.L_69:
        /*00a8*/ 	.byte	0x04, 0x17
        /*00aa*/ 	.short	(.L_71 - .L_70)
.L_70:
        /*00ac*/ 	.word	0x00000000
        /*00b0*/ 	.short	0x0006
        /*00b2*/ 	.short	0x0030
        /*00b4*/ 	.byte	0x00, 0xf5, 0x21, 0x00


	//----- nvinfo : EIATTR_KPARAM_INFO
	.align		4
.L_71:
        /*00b8*/ 	.byte	0x04, 0x17
        /*00ba*/ 	.short	(.L_73 - .L_72)
.L_72:
        /*00bc*/ 	.word	0x00000000
        /*00c0*/ 	.short	0x0005
        /*00c2*/ 	.short	0x0028
        /*00c4*/ 	.byte	0x00, 0xf5, 0x21, 0x00


	//----- nvinfo : EIATTR_KPARAM_INFO
	.align		4
.L_73:
        /*00c8*/ 	.byte	0x04, 0x17
        /*00ca*/ 	.short	(.L_75 - .L_74)
.L_74:
        /*00cc*/ 	.word	0x00000000
        /*00d0*/ 	.short	0x0004
        /*00d2*/ 	.short	0x0020
        /*00d4*/ 	.byte	0x00, 0xf5, 0x21, 0x00


	//----- nvinfo : EIATTR_KPARAM_INFO
	.align		4
.L_75:
        /*00d8*/ 	.byte	0x04, 0x17
        /*00da*/ 	.short	(.L_77 - .L_76)
.L_76:
        /*00dc*/ 	.word	0x00000000
        /*00e0*/ 	.short	0x0003
        /*00e2*/ 	.short	0x0018
        /*00e4*/ 	.byte	0x00, 0xf5, 0x21, 0x00


	//----- nvinfo : EIATTR_KPARAM_INFO
	.align		4
.L_77:
        /*00e8*/ 	.byte	0x04, 0x17
        /*00ea*/ 	.short	(.L_79 - .L_78)
.L_78:
        /*00ec*/ 	.word	0x00000000
        /*00f0*/ 	.short	0x0002
        /*00f2*/ 	.short	0x0010
        /*00f4*/ 	.byte	0x00, 0xf5, 0x21, 0x00


	//----- nvinfo : EIATTR_KPARAM_INFO
	.align		4
.L_79:
        /*00f8*/ 	.byte	0x04, 0x17
        /*00fa*/ 	.short	(.L_81 - .L_80)
.L_80:
        /*00fc*/ 	.word	0x00000000
        /*0100*/ 	.short	0x0001
        /*0102*/ 	.short	0x0008
        /*0104*/ 	.byte	0x00, 0xf5, 0x21, 0x00


	//----- nvinfo : EIATTR_KPARAM_INFO
	.align		4
.L_81:
        /*0108*/ 	.byte	0x04, 0x17
        /*010a*/ 	.short	(.L_83 - .L_82)
.L_82:
        /*010c*/ 	.word	0x00000000
        /*0110*/ 	.short	0x0000
        /*0112*/ 	.short	0x0000
        /*0114*/ 	.byte	0x00, 0xf5, 0x21, 0x00


	//----- nvinfo : EIATTR_SPARSE_MMA_MASK
	.align		4
.L_83:
        /*0118*/ 	.byte	0x03, 0x50
        /*011a*/ 	.short	0x0000


	//----- nvinfo : EIATTR_MAXREG_COUNT
	.align		4
        /*011c*/ 	.byte	0x03, 0x1b
        /*011e*/ 	.short	0x00ff


	//----- nvinfo : EIATTR_NUM_BARRIERS
	.align		4
        /*0120*/ 	.byte	0x02, 0x4c
        /*0122*/ 	.byte	0x01
	.zero		1


	//----- nvinfo : EIATTR_MERCURY_ISA_VERSION
	.align		4
        /*0124*/ 	.byte	0x03, 0x5f
        /*0126*/ 	.short	0x0101


	//----- nvinfo : EIATTR_VRC_CTA_INIT_COUNT
	.align		4
        /*0128*/ 	.byte	0x02, 0x4a
	.zero		1
	.zero		1


	//----- nvinfo : EIATTR_EXIT_INSTR_OFFSETS
	.align		4
        /*012c*/ 	.byte	0x04, 0x1c
        /*012e*/ 	.short	(.L_85 - .L_84)


	//   ....[0]....
.L_84:
        /*0130*/ 	.word	0x00000040


	//   ....[1]....
        /*0134*/ 	.word	0x00000090


	//   ....[2]....
        /*0138*/ 	.word	0x00000140


	//   ....[3]....
        /*013c*/ 	.word	0x00000220


	//   ....[4]....
        /*0140*/ 	.word	0x000002c0


	//   ....[5]....
        /*0144*/ 	.word	0x00000a40


	//   ....[6]....
        /*0148*/ 	.word	0x00000a80


	//   ....[7]....
        /*014c*/ 	.word	0x00000b40


	//   ....[8]....
        /*0150*/ 	.word	0x00000b70


	//   ....[9]....
        /*0154*/ 	.word	0x00000e50


	//----- nvinfo : EIATTR_CRS_STACK_SIZE
	.align		4
.L_85:
        /*0158*/ 	.byte	0x04, 0x1e
        /*015a*/ 	.short	(.L_87 - .L_86)
.L_86:
        /*015c*/ 	.word	0x00000000


	//----- nvinfo : EIATTR_CBANK_PARAM_SIZE
	.align		4
.L_87:
        /*0160*/ 	.byte	0x03, 0x19
        /*0162*/ 	.short	0x0078


	//----- nvinfo : EIATTR_PARAM_CBANK
	.align		4
        /*0164*/ 	.byte	0x04, 0x0a
        /*0166*/ 	.short	(.L_89 - .L_88)
	.align		4
.L_88:
        /*0168*/ 	.word	index@(.nv.constant0.stochf_batch_f32)
        /*016c*/ 	.short	0x0380
        /*016e*/ 	.short	0x0078


	//----- nvinfo : EIATTR_SW_WAR
	.align		4
.L_89:
        /*0170*/ 	.byte	0x04, 0x36
        /*0172*/ 	.short	(.L_91 - .L_90)
.L_90:
        /*0174*/ 	.word	0x00000008
.L_91:


//--------------------- .nv.callgraph             --------------------------
	.section	.nv.callgraph,"",@"SHT_CUDA_CALLGRAPH"
	.align	4
	.sectionentsize	8
	.align		4
        /*0000*/ 	.word	0x00000000
	.align		4
        /*0004*/ 	.word	0xffffffff
	.align		4
        /*0008*/ 	.word	0x00000000
	.align		4
        /*000c*/ 	.word	0xfffffffe
	.align		4
        /*0010*/ 	.word	0x00000000
	.align		4
        /*0014*/ 	.word	0xfffffffd
	.align		4
        /*0018*/ 	.word	0x00000000
	.align		4
        /*001c*/ 	.word	0xfffffffc


//--------------------- .text.stochf_many_series_one_param_f32 --------------------------
	.section	.text.stochf_many_series_one_param_f32,"ax",@progbits
	.align	128
        .global         stochf_many_series_one_param_f32
        .type           stochf_many_series_one_param_f32,@function
        .size           stochf_many_series_one_param_f32,(.L_x_100 - stochf_many_series_one_param_f32)
        .other          stochf_many_series_one_param_f32,@"STO_CUDA_ENTRY STV_DEFAULT"
stochf_many_series_one_param_f32:
.text.stochf_many_series_one_param_f32:
[----:B------:R-:W-:Y:S01]  /*0000*/  LDC R1, c[0x0][0x37c] ;  /* 0x0000df00ff017b82 */ /* 0x000fe20000000800 */
[----:B------:R-:W0:Y:S07]  /*0010*/  S2R R15, SR_TID.X ;  /* 0x00000000000f7919 */ /* 0x000e2e0000002100 */
[----:B------:R-:W0:Y:S08]  /*0020*/  S2UR UR4, SR_CTAID.X ;  /* 0x00000000000479c3 */ /* 0x000e300000002500 */
[----:B------:R-:W0:Y:S08]  /*0030*/  LDC R14, c[0x0][0x360] ;  /* 0x0000d800ff0e7b82 */ /* 0x000e300000000800 */
[----:B------:R-:W1:Y:S01]  /*0040*/  LDC R19, c[0x0][0x3a0] ;  /* 0x0000e800ff137b82 */ /* 0x000e620000000800 */
[----:B0-----:R-:W-:-:S05]  /*0050*/  IMAD R14, R14, UR4, R15 ;  /* 0x000000040e0e7c24 */ /* 0x001fca000f8e020f */
[----:B-1----:R-:W-:-:S13]  /*0060*/  ISETP.GE.AND P0, PT, R14, R19, PT ;  /* 0x000000130e00720c */ /* 0x002fda0003f06270 */
[----:B------:R-:W-:Y:S05]  /*0070*/  @P0 EXIT ;  /* 0x000000000000094d */ /* 0x000fea0003800000 */
[----:B------:R-:W0:Y:S01]  /*0080*/  LDC.64 R2, c[0x0][0x398] ;  /* 0x0000e600ff027b82 */ /* 0x000e220000000a00 */
[----:B------:R-:W1:Y:S01]  /*0090*/  LDCU.64 UR8, c[0x0][0x358] ;  /* 0x00006b00ff0877ac */ /* 0x000e620008000a00 */
[----:B------:R-:W2:Y:S01]  /*00a0*/  LDCU UR7, c[0x0][0x3a4] ;  /* 0x00007480ff0777ac */ /* 0x000ea20008000800 */
[----:B0-----:R-:W-:-:S05]  /*00b0*/  IMAD.WIDE R2, R14, 0x4, R2 ;  /* 0x000000040e027825 */ /* 0x001fca00078e0202 */
[----:B-1----:R0:W5:Y:S01]  /*00c0*/  LDG.E.CONSTANT R23, desc[UR8][R2.64] ;  /* 0x0000000802177981 */ /* 0x002162000c1e9900 */
[----:B--2---:R-:W-:Y:S01]  /*00d0*/  UISETP.GE.AND UP0, UPT, UR7, 0x1, UPT ;  /* 0x000000010700788c */ /* 0x004fe2000bf06270 */
[----:B------:R-:W-:-:S08]  /*00e0*/  SHF.R.S32.HI R15, RZ, 0x1f, R14 ;  /* 0x0000001fff0f7819 */ /* 0x000fd0000001140e */
[----:B0-----:R-:W-:Y:S05]  /*00f0*/  BRA.U !UP0, `(.L_x_0) ;  /* 0x0000000908647547 */ /* 0x001fea000b800000 */
[----:B------:R-:W-:Y:S01]  /*0100*/  UISETP.GE.U32.AND UP1, UPT, UR7, 0x8, UPT ;  /* 0x000000080700788c */ /* 0x000fe2000bf26070 */
[----:B------:R-:W-:Y:S01]  /*0110*/  SHF.R.S32.HI R0, RZ, 0x1f, R19 ;  /* 0x0000001fff007819 */ /* 0x000fe20000011413 */
[----:B------:R-:W-:Y:S01]  /*0120*/  ULOP3.LUT UR5, UR7, 0x7, URZ, 0xc0, !UPT ;  /* 0x0000000707057892 */ /* 0x000fe2000f8ec0ff */
[----:B------:R-:W-:-:S03]  /*0130*/  UMOV UR4, URZ ;  /* 0x000000ff00047c82 */ /* 0x000fc60008000000 */
[----:B------:R-:W-:-:S03]  /*0140*/  UISETP.NE.AND UP0, UPT, UR5, URZ, UPT ;  /* 0x000000ff0500728c */ /* 0x000fc6000bf05270 */
[----:B------:R-:W-:Y:S08]  /*0150*/  BRA.U !UP1, `(.L_x_1) ;  /* 0x0000000109fc7547 */ /* 0x000ff0000b800000 */
[----:B------:R-:W-:Y:S01]  /*0160*/  ULOP3.LUT UR4, UR7, 0x7ffffff8, URZ, 0xc0, !UPT ;  /* 0x7ffffff807047892 */ /* 0x000fe2000f8ec0ff */
[C---:B------:R-:W-:Y:S01]  /*0170*/  SHF.L.U64.HI R25, R14.reuse, 0x2, R15 ;  /* 0x000000020e197819 */ /* 0x040fe2000001020f */
[----:B------:R-:W-:Y:S01]  /*0180*/  IMAD.SHL.U32 R22, R14, 0x4, RZ ;  /* 0x000000040e167824 */ /* 0x000fe200078e00ff */
[C-C-:B------:R-:W-:Y:S01]  /*0190*/  SHF.L.U64.HI R27, R19.reuse, 0x2, R0.reuse ;  /* 0x00000002131b7819 */ /* 0x140fe20000010200 */
[C---:B------:R-:W-:Y:S01]  /*01a0*/  IMAD.SHL.U32 R29, R19.reuse, 0x4, RZ ;  /* 0x00000004131d7824 */ /* 0x040fe200078e00ff */
[----:B------:R-:W-:Y:S01]  /*01b0*/  SHF.L.U64.HI R18, R19, 0x5, R0 ;  /* 0x0000000513127819 */ /* 0x000fe20000010200 */
[----:B------:R-:W0:Y:S01]  /*01c0*/  LDCU.64 UR10, c[0x0][0x3b8] ;  /* 0x00007700ff0a77ac */ /* 0x000e220008000a00 */
[----:B------:R-:W1:Y:S01]  /*01d0*/  LDCU.64 UR12, c[0x0][0x3c0] ;  /* 0x00007800ff0c77ac */ /* 0x000e620008000a00 */
[----:B------:R-:W-:-:S12]  /*01e0*/  UIADD3 UR6, UPT, UPT, -UR4, URZ, URZ ;  /* 0x000000ff04067290 */ /* 0x000fd8000fffe1ff */
.L_x_2:
[C---:B0--3--:R-:W-:Y:S01]  /*01f0*/  IADD3 R10, P0, PT, R22.reuse, UR10, RZ ;  /* 0x0000000a160a7c10 */ /* 0x049fe2000ff1e0ff */
[----:B------:R-:W-:Y:S01]  /*0200*/  UIADD3 UR6, UPT, UPT, UR6, 0x8, URZ ;  /* 0x0000000806067890 */ /* 0x000fe2000fffe0ff */
[----:B-1----:R-:W-:Y:S02]  /*0210*/  IADD3 R20, P1, PT, R22, UR12, RZ ;  /* 0x0000000c16147c10 */ /* 0x002fe4000ff3e0ff */
[C---:B------:R-:W-:Y:S01]  /*0220*/  IADD3.X R11, PT, PT, R25.reuse, UR11, RZ, P0, !PT ;  /* 0x0000000b190b7c10 */ /* 0x040fe200087fe4ff */
[----:B------:R-:W-:Y:S01]  /*0230*/  UISETP.NE.AND UP1, UPT, UR6, URZ, UPT ;  /* 0x000000ff0600728c */ /* 0x000fe2000bf25270 */
[----:B------:R-:W-:Y:S02]  /*0240*/  IADD3.X R21, PT, PT, R25, UR13, RZ, P1, !PT ;  /* 0x0000000d19157c10 */ /* 0x000fe40008ffe4ff */
[-C--:B------:R-:W-:Y:S02]  /*0250*/  IADD3 R2, P0, PT, R10, R29.reuse, RZ ;  /* 0x0000001d0a027210 */ /* 0x080fe40007f1e0ff */
[----:B------:R-:W-:-:S02]  /*0260*/  IADD3 R8, P1, PT, R20, R29, RZ ;  /* 0x0000001d14087210 */ /* 0x000fc40007f3e0ff */
[----:B------:R-:W-:Y:S01]  /*0270*/  MOV R24, 0x7fffffff ;  /* 0x7fffffff00187802 */ /* 0x000fe20000000f00 */
[--C-:B------:R-:W-:Y:S01]  /*0280*/  IMAD.X R3, R11, 0x1, R27.reuse, P0 ;  /* 0x000000010b037824 */ /* 0x100fe200000e061b */
[-C--:B------:R-:W-:Y:S01]  /*0290*/  IADD3 R4, P0, PT, R2, R29.reuse, RZ ;  /* 0x0000001d02047210 */ /* 0x080fe20007f1e0ff */
[--C-:B------:R-:W-:Y:S01]  /*02a0*/  IMAD.X R9, R21, 0x1, R27.reuse, P1 ;  /* 0x0000000115097824 */ /* 0x100fe200008e061b */
[----:B------:R-:W-:Y:S01]  /*02b0*/  IADD3 R6, P1, PT, R8, R29, RZ ;  /* 0x0000001d08067210 */ /* 0x000fe20007f3e0ff */
[----:B------:R0:W-:Y:S01]  /*02c0*/  STG.E desc[UR8][R10.64], R24 ;  /* 0x000000180a007986 */ /* 0x0001e2000c101908 */
[----:B------:R-:W-:Y:S02]  /*02d0*/  IADD3.X R5, PT, PT, R3, R27, RZ, P0, !PT ;  /* 0x0000001b03057210 */ /* 0x000fe400007fe4ff */
[-C--:B------:R-:W-:Y:S01]  /*02e0*/  IADD3 R12, P0, PT, R4, R29.reuse, RZ ;  /* 0x0000001d040c7210 */ /* 0x080fe20007f1e0ff */
[--C-:B------:R-:W-:Y:S01]  /*02f0*/  IMAD.X R7, R9, 0x1, R27.reuse, P1 ;  /* 0x0000000109077824 */ /* 0x100fe200008e061b */
[----:B------:R-:W-:Y:S01]  /*0300*/  IADD3 R16, P1, PT, R6, R29, RZ ;  /* 0x0000001d06107210 */ /* 0x000fe20007f3e0ff */
[----:B------:R1:W-:Y:S02]  /*0310*/  STG.E desc[UR8][R20.64], R24 ;  /* 0x0000001814007986 */ /* 0x0003e4000c101908 */
[----:B------:R-:W-:Y:S01]  /*0320*/  IMAD.X R13, R5, 0x1, R27, P0 ;  /* 0x00000001050d7824 */ /* 0x000fe200000e061b */
[----:B------:R-:W-:Y:S01]  /*0330*/  IADD3.X R17, PT, PT, R7, R27, RZ, P1, !PT ;  /* 0x0000001b07117210 */ /* 0x000fe20000ffe4ff */
[----:B------:R2:W-:Y:S01]  /*0340*/  STG.E desc[UR8][R2.64], R24 ;  /* 0x0000001802007986 */ /* 0x0005e2000c101908 */
[----:B0-----:R-:W-:-:S03]  /*0350*/  IADD3 R10, P1, PT, R16, R29, RZ ;  /* 0x0000001d100a7210 */ /* 0x001fc60007f3e0ff */
[----:B------:R-:W-:Y:S02]  /*0360*/  STG.E desc[UR8][R8.64], R24 ;  /* 0x0000001808007986 */ /* 0x000fe4000c101908 */
[--C-:B------:R-:W-:Y:S01]  /*0370*/  IMAD.X R11, R17, 0x1, R27.reuse, P1 ;  /* 0x00000001110b7824 */ /* 0x100fe200008e061b */
[-C--:B-1----:R-:W-:Y:S01]  /*0380*/  IADD3 R20, P0, PT, R12, R29.reuse, RZ ;  /* 0x0000001d0c147210 */ /* 0x082fe20007f1e0ff */
[----:B------:R0:W-:Y:S04]  /*0390*/  STG.E desc[UR8][R4.64], R24 ;  /* 0x0000001804007986 */ /* 0x0001e8000c101908 */
[----:B------:R-:W-:Y:S01]  /*03a0*/  IMAD.X R21, R13, 0x1, R27, P0 ;  /* 0x000000010d157824 */ /* 0x000fe200000e061b */
[----:B--2---:R-:W-:Y:S01]  /*03b0*/  IADD3 R2, P0, PT, R20, R29, RZ ;  /* 0x0000001d14027210 */ /* 0x004fe20007f1e0ff */
[----:B------:R1:W-:Y:S03]  /*03c0*/  STG.E desc[UR8][R6.64], R24 ;  /* 0x0000001806007986 */ /* 0x0003e6000c101908 */
[----:B------:R-:W-:Y:S01]  /*03d0*/  IADD3.X R3, PT, PT, R21, R27, RZ, P0, !PT ;  /* 0x0000001b15037210 */ /* 0x000fe200007fe4ff */
[----:B------:R2:W-:Y:S01]  /*03e0*/  STG.E desc[UR8][R12.64], R24 ;  /* 0x000000180c007986 */ /* 0x0005e2000c101908 */
[----:B0-----:R-:W-:-:S03]  /*03f0*/  IADD3 R4, P1, PT, R10, R29, RZ ;  /* 0x0000001d0a047210 */ /* 0x001fc60007f3e0ff */
[----:B------:R0:W-:Y:S02]  /*0400*/  STG.E desc[UR8][R16.64], R24 ;  /* 0x0000001810007986 */ /* 0x0001e4000c101908 */
[----:B------:R-:W-:Y:S01]  /*0410*/  IMAD.X R5, R11, 0x1, R27, P1 ;  /* 0x000000010b057824 */ /* 0x000fe200008e061b */
[-C--:B-1----:R-:W-:Y:S01]  /*0420*/  IADD3 R6, P0, PT, R2, R29.reuse, RZ ;  /* 0x0000001d02067210 */ /* 0x082fe20007f1e0ff */
[----:B------:R3:W-:Y:S01]  /*0430*/  STG.E desc[UR8][R20.64], R24 ;  /* 0x0000001814007986 */ /* 0x0007e2000c101908 */
[----:B------:R-:W-:-:S03]  /*0440*/  IADD3 R8, P1, PT, R4, R29, RZ ;  /* 0x0000001d04087210 */ /* 0x000fc60007f3e0ff */
[--C-:B------:R-:W-:Y:S01]  /*0450*/  IMAD.X R7, R3, 0x1, R27.reuse, P0 ;  /* 0x0000000103077824 */ /* 0x100fe200000e061b */
[----:B------:R-:W-:Y:S01]  /*0460*/  IADD3.X R9, PT, PT, R5, R27, RZ, P1, !PT ;  /* 0x0000001b05097210 */ /* 0x000fe20000ffe4ff */
[----:B------:R3:W-:Y:S01]  /*0470*/  STG.E desc[UR8][R10.64], R24 ;  /* 0x000000180a007986 */ /* 0x0007e2000c101908 */
[-C--:B--2---:R-:W-:Y:S02]  /*0480*/  IADD3 R12, P0, PT, R6, R29.reuse, RZ ;  /* 0x0000001d060c7210 */ /* 0x084fe40007f1e0ff */
[----:B0-----:R-:W-:Y:S01]  /*0490*/  IADD3 R16, P1, PT, R8, R29, RZ ;  /* 0x0000001d08107210 */ /* 0x001fe20007f3e0ff */
[----:B------:R3:W-:Y:S02]  /*04a0*/  STG.E desc[UR8][R2.64], R24 ;  /* 0x0000001802007986 */ /* 0x0007e4000c101908 */
[--C-:B------:R-:W-:Y:S01]  /*04b0*/  IMAD.X R13, R7, 0x1, R27.reuse, P0 ;  /* 0x00000001070d7824 */ /* 0x100fe200000e061b */
[----:B------:R-:W-:Y:S01]  /*04c0*/  LEA R22, P0, R19, R22, 0x5 ;  /* 0x0000001613167211 */ /* 0x000fe200078028ff */
[----:B------:R-:W-:Y:S01]  /*04d0*/  IMAD.X R17, R9, 0x1, R27, P1 ;  /* 0x0000000109117824 */ /* 0x000fe200008e061b */
[----:B------:R3:W-:Y:S02]  /*04e0*/  STG.E desc[UR8][R4.64], R24 ;  /* 0x0000001804007986 */ /* 0x0007e4000c101908 */
[----:B------:R-:W-:-:S02]  /*04f0*/  IADD3.X R25, PT, PT, R25, R18, RZ, P0, !PT ;  /* 0x0000001219197210 */ /* 0x000fc400007fe4ff */
[----:B------:R3:W-:Y:S04]  /*0500*/  STG.E desc[UR8][R6.64], R24 ;  /* 0x0000001806007986 */ /* 0x0007e8000c101908 */
[----:B------:R3:W-:Y:S04]  /*0510*/  STG.E desc[UR8][R8.64], R24 ;  /* 0x0000001808007986 */ /* 0x0007e8000c101908 */
[----:B------:R3:W-:Y:S04]  /*0520*/  STG.E desc[UR8][R12.64], R24 ;  /* 0x000000180c007986 */ /* 0x0007e8000c101908 */
[----:B------:R3:W-:Y:S01]  /*0530*/  STG.E desc[UR8][R16.64], R24 ;  /* 0x0000001810007986 */ /* 0x0007e2000c101908 */
[----:B------:R-:W-:Y:S05]  /*0540*/  BRA.U UP1, `(.L_x_2) ;  /* 0xfffffffd01287547 */ /* 0x000fea000b83ffff */
.L_x_1:
[----:B------:R-:W-:Y:S05]  /*0550*/  BRA.U !UP0, `(.L_x_0) ;  /* 0x00000005084c7547 */ /* 0x000fea000b800000 */
[----:B------:R-:W-:Y:S02]  /*0560*/  UISETP.GE.U32.AND UP0, UPT, UR5, 0x4, UPT ;  /* 0x000000040500788c */ /* 0x000fe4000bf06070 */
[----:B------:R-:W-:-:S04]  /*0570*/  ULOP3.LUT UR6, UR7, 0x3, URZ, 0xc0, !UPT ;  /* 0x0000000307067892 */ /* 0x000fc8000f8ec0ff */
[----:B------:R-:W-:-:S03]  /*0580*/  UISETP.NE.AND UP1, UPT, UR6, URZ, UPT ;  /* 0x000000ff0600728c */ /* 0x000fc6000bf25270 */
[----:B------:R-:W-:Y:S08]  /*0590*/  BRA.U !UP0, `(.L_x_3) ;  /* 0x0000000108887547 */ /* 0x000ff0000b800000 */
[----:B------:R-:W0:Y:S01]  /*05a0*/  LDCU.64 UR10, c[0x0][0x3b8] ;  /* 0x00007700ff0a77ac */ /* 0x000e220008000a00 */
[C---:B---3--:R-:W-:Y:S01]  /*05b0*/  IMAD.WIDE.U32 R2, R19.reuse, UR4, R14 ;  /* 0x0000000413027c25 */ /* 0x048fe2000f8e000e */
[C---:B------:R-:W-:Y:S01]  /*05c0*/  SHF.L.U64.HI R21, R19.reuse, 0x2, R0 ;  /* 0x0000000213157819 */ /* 0x040fe20000010200 */
[----:B------:R-:W1:Y:S02]  /*05d0*/  LDCU.64 UR12, c[0x0][0x3c0] ;  /* 0x00007800ff0c77ac */ /* 0x000e640008000a00 */
[----:B------:R-:W-:Y:S01]  /*05e0*/  IMAD.SHL.U32 R6, R2, 0x4, RZ ;  /* 0x0000000402067824 */ /* 0x000fe200078e00ff */
[----:B------:R-:W-:Y:S01]  /*05f0*/  MOV R25, 0x7fffffff ;  /* 0x7fffffff00197802 */ /* 0x000fe20000000f00 */
[----:B------:R-:W-:Y:S01]  /*0600*/  IMAD R3, R0, UR4, R3 ;  /* 0x0000000400037c24 */ /* 0x000fe2000f8e0203 */
[----:B------:R-:W-:Y:S01]  /*0610*/  UIADD3 UR4, UPT, UPT, UR4, 0x4, URZ ;  /* 0x0000000404047890 */ /* 0x000fe2000fffe0ff */
[----:B------:R-:W-:-:S03]  /*0620*/  IMAD.SHL.U32 R13, R19, 0x4, RZ ;  /* 0x00000004130d7824 */ /* 0x000fc600078e00ff */
[----:B------:R-:W-:Y:S02]  /*0630*/  SHF.L.U64.HI R2, R2, 0x2, R3 ;  /* 0x0000000202027819 */ /* 0x000fe40000010203 */
[C---:B0-----:R-:W-:Y:S02]  /*0640*/  IADD3 R4, P0, PT, R6.reuse, UR10, RZ ;  /* 0x0000000a06047c10 */ /* 0x041fe4000ff1e0ff */
[----:B-1----:R-:W-:Y:S02]  /*0650*/  IADD3 R6, P1, PT, R6, UR12, RZ ;  /* 0x0000000c06067c10 */ /* 0x002fe4000ff3e0ff */
[C---:B------:R-:W-:Y:S02]  /*0660*/  IADD3.X R5, PT, PT, R2.reuse, UR11, RZ, P0, !PT ;  /* 0x0000000b02057c10 */ /* 0x040fe400087fe4ff */
[----:B------:R-:W-:Y:S02]  /*0670*/  IADD3.X R7, PT, PT, R2, UR13, RZ, P1, !PT ;  /* 0x0000000d02077c10 */ /* 0x000fe40008ffe4ff */
[-C--:B------:R-:W-:Y:S01]  /*0680*/  IADD3 R2, P0, PT, R4, R13.reuse, RZ ;  /* 0x0000000d04027210 */ /* 0x080fe20007f1e0ff */
[----:B------:R0:W-:Y:S01]  /*0690*/  STG.E desc[UR8][R4.64], R25 ;  /* 0x0000001904007986 */ /* 0x0001e2000c101908 */
[----:B------:R-:W-:-:S03]  /*06a0*/  IADD3 R8, P1, PT, R6, R13, RZ ;  /* 0x0000000d06087210 */ /* 0x000fc60007f3e0ff */
[--C-:B------:R-:W-:Y:S01]  /*06b0*/  IMAD.X R3, R5, 0x1, R21.reuse, P0 ;  /* 0x0000000105037824 */ /* 0x100fe200000e0615 */
[-C--:B------:R-:W-:Y:S01]  /*06c0*/  IADD3 R10, P0, PT, R2, R13.reuse, RZ ;  /* 0x0000000d020a7210 */ /* 0x080fe20007f1e0ff */
[--C-:B------:R-:W-:Y:S01]  /*06d0*/  IMAD.X R9, R7, 0x1, R21.reuse, P1 ;  /* 0x0000000107097824 */ /* 0x100fe200008e0615 */
[----:B------:R-:W-:Y:S01]  /*06e0*/  IADD3 R12, P1, PT, R8, R13, RZ ;  /* 0x0000000d080c7210 */ /* 0x000fe20007f3e0ff */
[----:B------:R0:W-:Y:S01]  /*06f0*/  STG.E desc[UR8][R6.64], R25 ;  /* 0x0000001906007986 */ /* 0x0001e2000c101908 */
[----:B------:R-:W-:Y:S02]  /*0700*/  IADD3.X R11, PT, PT, R3, R21, RZ, P0, !PT ;  /* 0x00000015030b7210 */ /* 0x000fe400007fe4ff */
[-C--:B------:R-:W-:Y:S01]  /*0710*/  IADD3 R16, P0, PT, R10, R13.reuse, RZ ;  /* 0x0000000d0a107210 */ /* 0x080fe20007f1e0ff */
[----:B------:R0:W-:Y:S01]  /*0720*/  STG.E desc[UR8][R2.64], R25 ;  /* 0x0000001902007986 */ /* 0x0001e2000c101908 */
[----:B------:R-:W-:Y:S01]  /*0730*/  IADD3 R20, P2, PT, R12, R13, RZ ;  /* 0x0000000d0c147210 */ /* 0x000fe20007f5e0ff */
[----:B------:R-:W-:-:S02]  /*0740*/  IMAD.X R13, R9, 0x1, R21, P1 ;  /* 0x00000001090d7824 */ /* 0x000fc400008e0615 */
[----:B------:R-:W-:Y:S01]  /*0750*/  IMAD.X R17, R11, 0x1, R21, P0 ;  /* 0x000000010b117824 */ /* 0x000fe200000e0615 */
[----:B------:R0:W-:Y:S02]  /*0760*/  STG.E desc[UR8][R8.64], R25 ;  /* 0x0000001908007986 */ /* 0x0001e4000c101908 */
[----:B------:R-:W-:Y:S02]  /*0770*/  IADD3.X R21, PT, PT, R13, R21, RZ, P2, !PT ;  /* 0x000000150d157210 */ /* 0x000fe400017fe4ff */
[----:B------:R0:W-:Y:S04]  /*0780*/  STG.E desc[UR8][R10.64], R25 ;  /* 0x000000190a007986 */ /* 0x0001e8000c101908 */
[----:B------:R0:W-:Y:S04]  /*0790*/  STG.E desc[UR8][R12.64], R25 ;  /* 0x000000190c007986 */ /* 0x0001e8000c101908 */
[----:B------:R0:W-:Y:S04]  /*07a0*/  STG.E desc[UR8][R16.64], R25 ;  /* 0x0000001910007986 */ /* 0x0001e8000c101908 */
[----:B------:R0:W-:Y:S02]  /*07b0*/  STG.E desc[UR8][R20.64], R25 ;  /* 0x0000001914007986 */ /* 0x0001e4000c101908 */
.L_x_3:
[----:B------:R-:W-:Y:S05]  /*07c0*/  BRA.U !UP1, `(.L_x_0) ;  /* 0x0000000109b07547 */ /* 0x000fea000b800000 */
[----:B------:R-:W-:Y:S02]  /*07d0*/  UISETP.NE.AND UP0, UPT, UR6, 0x1, UPT ;  /* 0x000000010600788c */ /* 0x000fe4000bf05270 */
[----:B------:R-:W-:-:S04]  /*07e0*/  ULOP3.LUT UR5, UR7, 0x1, URZ, 0xc0, !UPT ;  /* 0x0000000107057892 */ /* 0x000fc8000f8ec0ff */
[----:B------:R-:W-:-:S03]  /*07f0*/  UISETP.NE.U32.AND UP1, UPT, UR5, 0x1, UPT ;  /* 0x000000010500788c */ /* 0x000fc6000bf25070 */
[----:B------:R-:W-:Y:S08]  /*0800*/  BRA.U !UP0, `(.L_x_4) ;  /* 0x0000000108607547 */ /* 0x000ff0000b800000 */
[----:B------:R-:W1:Y:S01]  /*0810*/  LDCU.64 UR10, c[0x0][0x3b8] ;  /* 0x00007700ff0a77ac */ /* 0x000e620008000a00 */
[----:B0--3--:R-:W-:Y:S01]  /*0820*/  IMAD.MOV.U32 R2, RZ, RZ, R14 ;  /* 0x000000ffff027224 */ /* 0x009fe200078e000e */
[C---:B------:R-:W-:Y:S01]  /*0830*/  SHF.L.U64.HI R9, R19.reuse, 0x2, R0 ;  /* 0x0000000213097819 */ /* 0x040fe20000010200 */
[----:B------:R-:W-:Y:S01]  /*0840*/  IMAD.MOV.U32 R3, RZ, RZ, R15 ;  /* 0x000000ffff037224 */ /* 0x000fe200078e000f */
[----:B------:R-:W0:Y:S01]  /*0850*/  LDCU.64 UR12, c[0x0][0x3c0] ;  /* 0x00007800ff0c77ac */ /* 0x000e220008000a00 */
[C---:B------:R-:W-:Y:S02]  /*0860*/  IMAD.SHL.U32 R7, R19.reuse, 0x4, RZ ;  /* 0x0000000413077824 */ /* 0x040fe400078e00ff */
[----:B------:R-:W-:-:S04]  /*0870*/  IMAD.WIDE.U32 R2, R19, UR4, R2 ;  /* 0x0000000413027c25 */ /* 0x000fc8000f8e0002 */
[----:B------:R-:W-:Y:S01]  /*0880*/  IMAD R3, R0, UR4, R3 ;  /* 0x0000000400037c24 */ /* 0x000fe2000f8e0203 */
[C---:B------:R-:W-:Y:S01]  /*0890*/  SHF.L.U32 R4, R2.reuse, 0x2, RZ ;  /* 0x0000000202047819 */ /* 0x040fe200000006ff */
[----:B------:R-:W-:Y:S01]  /*08a0*/  IMAD.MOV.U32 R11, RZ, RZ, 0x7fffffff ;  /* 0x7fffffffff0b7424 */ /* 0x000fe200078e00ff */
[----:B------:R-:W-:Y:S02]  /*08b0*/  UIADD3 UR4, UPT, UPT, UR4, 0x2, URZ ;  /* 0x0000000204047890 */ /* 0x000fe4000fffe0ff */
[----:B------:R-:W-:Y:S02]  /*08c0*/  SHF.L.U64.HI R5, R2, 0x2, R3 ;  /* 0x0000000202057819 */ /* 0x000fe40000010203 */
[C---:B-1----:R-:W-:Y:S02]  /*08d0*/  IADD3 R2, P0, PT, R4.reuse, UR10, RZ ;  /* 0x0000000a04027c10 */ /* 0x042fe4000ff1e0ff */
[----:B0-----:R-:W-:Y:S02]  /*08e0*/  IADD3 R4, P1, PT, R4, UR12, RZ ;  /* 0x0000000c04047c10 */ /* 0x001fe4000ff3e0ff */
[----:B------:R-:W-:-:S02]  /*08f0*/  IADD3.X R3, PT, PT, R5, UR11, RZ, P0, !PT ;  /* 0x0000000b05037c10 */ /* 0x000fc400087fe4ff */
[----:B------:R-:W-:Y:S02]  /*0900*/  IADD3.X R5, PT, PT, R5, UR13, RZ, P1, !PT ;  /* 0x0000000d05057c10 */ /* 0x000fe40008ffe4ff */
[-C--:B------:R-:W-:Y:S01]  /*0910*/  IADD3 R6, P0, PT, R2, R7.reuse, RZ ;  /* 0x0000000702067210 */ /* 0x080fe20007f1e0ff */
[----:B------:R1:W-:Y:S01]  /*0920*/  STG.E desc[UR8][R2.64], R11 ;  /* 0x0000000b02007986 */ /* 0x0003e2000c101908 */
[----:B------:R-:W-:Y:S02]  /*0930*/  IADD3 R8, P1, PT, R4, R7, RZ ;  /* 0x0000000704087210 */ /* 0x000fe40007f3e0ff */
[----:B------:R-:W-:Y:S01]  /*0940*/  IADD3.X R7, PT, PT, R3, R9, RZ, P0, !PT ;  /* 0x0000000903077210 */ /* 0x000fe200007fe4ff */
[----:B------:R1:W-:Y:S02]  /*0950*/  STG.E desc[UR8][R4.64], R11 ;  /* 0x0000000b04007986 */ /* 0x0003e4000c101908 */
[----:B------:R-:W-:Y:S02]  /*0960*/  IMAD.X R9, R5, 0x1, R9, P1 ;  /* 0x0000000105097824 */ /* 0x000fe400008e0609 */
[----:B------:R1:W-:Y:S04]  /*0970*/  STG.E desc[UR8][R6.64], R11 ;  /* 0x0000000b06007986 */ /* 0x0003e8000c101908 */
[----:B------:R1:W-:Y:S02]  /*0980*/  STG.E desc[UR8][R8.64], R11 ;  /* 0x0000000b08007986 */ /* 0x0003e4000c101908 */
.L_x_4:
[----:B------:R-:W-:Y:S05]  /*0990*/  BRA.U UP1, `(.L_x_0) ;  /* 0x00000001013c7547 */ /* 0x000fea000b800000 */
[----:B------:R-:W2:Y:S01]  /*09a0*/  LDCU.64 UR10, c[0x0][0x3b8] ;  /* 0x00007700ff0a77ac */ /* 0x000ea20008000a00 */
[----:B01-3--:R-:W-:Y:S01]  /*09b0*/  MOV R3, R15 ;  /* 0x0000000f00037202 */ /* 0x00bfe20000000f00 */
[----:B------:R-:W-:Y:S01]  /*09c0*/  IMAD.MOV.U32 R2, RZ, RZ, R14 ;  /* 0x000000ffff027224 */ /* 0x000fe200078e000e */
[----:B------:R-:W0:Y:S01]  /*09d0*/  LDCU.64 UR12, c[0x0][0x3c0] ;  /* 0x00007800ff0c77ac */ /* 0x000e220008000a00 */
[----:B------:R-:W-:Y:S02]  /*09e0*/  IMAD.MOV.U32 R7, RZ, RZ, 0x7fffffff ;  /* 0x7fffffffff077424 */ /* 0x000fe400078e00ff */
[----:B------:R-:W-:-:S04]  /*09f0*/  IMAD.WIDE.U32 R2, R19, UR4, R2 ;  /* 0x0000000413027c25 */ /* 0x000fc8000f8e0002 */
[----:B------:R-:W-:Y:S02]  /*0a00*/  IMAD R3, R0, UR4, R3 ;  /* 0x0000000400037c24 */ /* 0x000fe4000f8e0203 */
[----:B------:R-:W-:-:S03]  /*0a10*/  IMAD.SHL.U32 R4, R2, 0x4, RZ ;  /* 0x0000000402047824 */ /* 0x000fc600078e00ff */
[----:B------:R-:W-:Y:S02]  /*0a20*/  SHF.L.U64.HI R0, R2, 0x2, R3 ;  /* 0x0000000202007819 */ /* 0x000fe40000010203 */
[C---:B--2---:R-:W-:Y:S02]  /*0a30*/  IADD3 R2, P0, PT, R4.reuse, UR10, RZ ;  /* 0x0000000a04027c10 */ /* 0x044fe4000ff1e0ff */
[----:B0-----:R-:W-:Y:S02]  /*0a40*/  IADD3 R4, P1, PT, R4, UR12, RZ ;  /* 0x0000000c04047c10 */ /* 0x001fe4000ff3e0ff */
[C---:B------:R-:W-:Y:S02]  /*0a50*/  IADD3.X R3, PT, PT, R0.reuse, UR11, RZ, P0, !PT ;  /* 0x0000000b00037c10 */ /* 0x040fe400087fe4ff */
[----:B------:R-:W-:-:S03]  /*0a60*/  IADD3.X R5, PT, PT, R0, UR13, RZ, P1, !PT ;  /* 0x0000000d00057c10 */ /* 0x000fc60008ffe4ff */
[----:B------:R2:W-:Y:S04]  /*0a70*/  STG.E desc[UR8][R2.64], R7 ;  /* 0x0000000702007986 */ /* 0x0005e8000c101908 */
[----:B------:R2:W-:Y:S02]  /*0a80*/  STG.E desc[UR8][R4.64], R7 ;  /* 0x0000000704007986 */ /* 0x0005e4000c101908 */
.L_x_0:
[----:B01-3--:R-:W0:Y:S02]  /*0a90*/  LDC.64 R10, c[0x0][0x3a8] ;  /* 0x0000ea00ff0a7b82 */ /* 0x00be240000000a00 */
[----:B0-----:R-:W-:-:S04]  /*0aa0*/  ISETP.GE.AND P0, PT, R10, 0x1, PT ;  /* 0x000000010a00780c */ /* 0x001fc80003f06270 */
[----:B-----5:R-:W-:-:S04]  /*0ab0*/  ISETP.LT.OR P0, PT, R23, RZ, !P0 ;  /* 0x000000ff1700720c */ /* 0x020fc80004701670 */
[----:B------:R-:W-:-:S04]  /*0ac0*/  ISETP.GE.OR P0, PT, R23, UR7, P0 ;  /* 0x0000000717007c0c */ /* 0x000fc80008706670 */
[----:B------:R-:W-:-:S13]  /*0ad0*/  ISETP.LT.OR P0, PT, R11, 0x1, P0 ;  /* 0x000000010b00780c */ /* 0x000fda0000701670 */
[----:B------:R-:W-:Y:S05]  /*0ae0*/  @P0 EXIT ;  /* 0x000000000000094d */ /* 0x000fea0003800000 */
[----:B------:R-:W-:-:S04]  /*0af0*/  IADD3 R10, PT, PT, R23, R10, RZ ;  /* 0x0000000a170a7210 */ /* 0x000fc80007ffe0ff */
[----:B------:R-:W-:-:S13]  /*0b00*/  ISETP.GT.AND P0, PT, R10, UR7, PT ;  /* 0x000000070a007c0c */ /* 0x000fda000bf04270 */
[----:B------:R-:W-:Y:S05]  /*0b10*/  @P0 EXIT ;  /* 0x000000000000094d */ /* 0x000fea0003800000 */
[----:B------:R-:W-:Y:S01]  /*0b20*/  VIADD R21, R10, 0xffffffff ;  /* 0xffffffff0a157836 */ /* 0x000fe20000000000 */
[----:B------:R-:W-:Y:S01]  /*0b30*/  BSSY.RECONVERGENT B2, `(.L_x_5) ;  /* 0x0000067000027945 */ /* 0x000fe20003800200 */
[----:B--2---:R-:W-:Y:S01]  /*0b40*/  SHF.R.S32.HI R4, RZ, 0x1f, R19 ;  /* 0x0000001fff047819 */ /* 0x004fe20000011413 */
[----:B------:R-:W-:Y:S01]  /*0b50*/  IMAD.MOV.U32 R2, RZ, RZ, R10 ;  /* 0x000000ffff027224 */ /* 0x000fe200078e000a */
[----:B------:R-:W0:Y:S01]  /*0b60*/  LDCU UR11, c[0x0][0x3a0] ;  /* 0x00007400ff0b77ac */ /* 0x000e220008000800 */
[----:B------:R-:W-:Y:S01]  /*0b70*/  MOV R3, R21 ;  /* 0x0000001500037202 */ /* 0x000fe20000000f00 */
[----:B------:R-:W1:Y:S06]  /*0b80*/  LDCU.128 UR12, c[0x0][0x380] ;  /* 0x00007000ff0c77ac */ /* 0x000e6c0008000c00 */
.L_x_12:
[----:B------:R-:W2:Y:S01]  /*0b90*/  LDCU UR4, c[0x0][0x3a8] ;  /* 0x00007500ff0477ac */ /* 0x000ea20008000800 */
[----:B------:R-:W-:Y:S02]  /*0ba0*/  IMAD.MOV.U32 R6, RZ, RZ, R14 ;  /* 0x000000ffff067224 */ /* 0x000fe400078e000e */
[----:B------:R-:W-:Y:S01]  /*0bb0*/  IMAD.MOV.U32 R7, RZ, RZ, R15 ;  /* 0x000000ffff077224 */ /* 0x000fe200078e000f */
[----:B------:R-:W3:Y:S01]  /*0bc0*/  LDCU UR10, c[0x0][0x3a0] ;  /* 0x00007400ff0a77ac */ /* 0x000ee20008000800 */
[----:B--2---:R-:W-:Y:S01]  /*0bd0*/  VIADD R17, R3, -UR4 ;  /* 0x8000000403117c36 */ /* 0x004fe20008000000 */
[----:B------:R-:W2:Y:S03]  /*0be0*/  LDCU.128 UR4, c[0x0][0x380] ;  /* 0x00007000ff0477ac */ /* 0x000ea60008000c00 */
[----:B------:R-:W-:Y:S01]  /*0bf0*/  VIADD R11, R17, 0x1 ;  /* 0x00000001110b7836 */ /* 0x000fe20000000000 */
[----:B---3--:R-:W-:-:S04]  /*0c00*/  MOV R5, UR10 ;  /* 0x0000000a00057c02 */ /* 0x008fc80008000f00 */
[----:B------:R-:W-:Y:S01]  /*0c10*/  SHF.R.S32.HI R0, RZ, 0x1f, R11 ;  /* 0x0000001fff007819 */ /* 0x000fe2000001140b */
[----:B------:R-:W-:-:S04]  /*0c20*/  IMAD.WIDE.U32 R8, R11, R5, R6 ;  /* 0x000000050b087225 */ /* 0x000fc800078e0006 */
[----:B------:R-:W-:-:S04]  /*0c30*/  IMAD R0, R0, R5, RZ ;  /* 0x0000000500007224 */ /* 0x000fc800078e02ff */
[----:B------:R-:W-:Y:S01]  /*0c40*/  IMAD R11, R11, R4, R0 ;  /* 0x000000040b0b7224 */ /* 0x000fe200078e0200 */
[----:B------:R-:W-:-:S03]  /*0c50*/  SHF.L.U32 R0, R8, 0x2, RZ ;  /* 0x0000000208007819 */ /* 0x000fc600000006ff */
[----:B------:R-:W-:Y:S01]  /*0c60*/  IMAD.IADD R9, R9, 0x1, R11 ;  /* 0x0000000109097824 */ /* 0x000fe200078e020b */
[----:B--2---:R-:W-:-:S04]  /*0c70*/  IADD3 R12, P1, PT, R0, UR6, RZ ;  /* 0x00000006000c7c10 */ /* 0x004fc8000ff3e0ff */
[----:B------:R-:W-:Y:S02]  /*0c80*/  SHF.L.U64.HI R9, R8, 0x2, R9 ;  /* 0x0000000208097819 */ /* 0x000fe40000010209 */
[----:B------:R-:W-:Y:S02]  /*0c90*/  IADD3 R8, P0, PT, R0, UR4, RZ ;  /* 0x0000000400087c10 */ /* 0x000fe4000ff1e0ff */
[C---:B------:R-:W-:Y:S02]  /*0ca0*/  IADD3.X R13, PT, PT, R9.reuse, UR7, RZ, P1, !PT ;  /* 0x00000007090d7c10 */ /* 0x040fe40008ffe4ff */
[----:B------:R-:W-:-:S03]  /*0cb0*/  IADD3.X R9, PT, PT, R9, UR5, RZ, P0, !PT ;  /* 0x0000000509097c10 */ /* 0x000fc600087fe4ff */
[----:B------:R-:W2:Y:S04]  /*0cc0*/  LDG.E.CONSTANT R11, desc[UR8][R12.64] ;  /* 0x000000080c0b7981 */ /* 0x000ea8000c1e9900 */
[----:B------:R-:W3:Y:S01]  /*0cd0*/  LDG.E.CONSTANT R16, desc[UR8][R8.64] ;  /* 0x0000000808107981 */ /* 0x000ee2000c1e9900 */
[----:B------:R-:W-:Y:S01]  /*0ce0*/  BSSY.RECONVERGENT B3, `(.L_x_6) ;  /* 0x000003d000037945 */ /* 0x000fe20003800200 */
[----:B------:R-:W-:Y:S01]  /*0cf0*/  IMAD.MOV.U32 R0, RZ, RZ, 0x7fffffff ;  /* 0x7fffffffff007424 */ /* 0x000fe200078e00ff */
[----:B--2---:R-:W-:-:S04]  /*0d00*/  FSETP.NAN.AND P0, PT, R11, R11, PT ;  /* 0x0000000b0b00720b */ /* 0x004fc80003f08000 */
[----:B---3--:R-:W-:-:S13]  /*0d10*/  FSETP.NAN.OR P0, PT, R16, R16, P0 ;  /* 0x000000101000720b */ /* 0x008fda0000708400 */
[----:B------:R-:W-:Y:S05]  /*0d20*/  @P0 BRA `(.L_x_7) ;  /* 0x0000000000e00947 */ /* 0x000fea0003800000 */
[----:B------:R-:W-:-:S04]  /*0d30*/  IADD3 R8, PT, PT, R17, 0x2, RZ ;  /* 0x0000000211087810 */ /* 0x000fc80007ffe0ff */
[----:B------:R-:W-:-:S13]  /*0d40*/  ISETP.GT.AND P0, PT, R8, R3, PT ;  /* 0x000000030800720c */ /* 0x000fda0003f04270 */
[----:B------:R-:W-:Y:S05]  /*0d50*/  @P0 BRA `(.L_x_8) ;  /* 0x0000000000640947 */ /* 0x000fea0003800000 */
[----:B------:R-:W-:-:S07]  /*0d60*/  IMAD.MOV.U32 R17, RZ, RZ, R8 ;  /* 0x000000ffff117224 */ /* 0x000fce00078e0008 */
.L_x_9:
[----:B------:R-:W-:Y:S01]  /*0d70*/  SHF.R.S32.HI R6, RZ, 0x1f, R17 ;  /* 0x0000001fff067819 */ /* 0x000fe20000011411 */
[----:B0-----:R-:W-:Y:S02]  /*0d80*/  IMAD.U32 R5, RZ, RZ, UR11 ;  /* 0x0000000bff057e24 */ /* 0x001fe4000f8e00ff */
[----:B------:R-:W-:Y:S02]  /*0d90*/  IMAD.MOV.U32 R7, RZ, RZ, R15 ;  /* 0x000000ffff077224 */ /* 0x000fe400078e000f */
[----:B------:R-:W-:Y:S01]  /*0da0*/  IMAD R8, R6, R5, RZ ;  /* 0x0000000506087224 */ /* 0x000fe200078e02ff */
[----:B------:R-:W-:-:S03]  /*0db0*/  MOV R6, R14 ;  /* 0x0000000e00067202 */ /* 0x000fc60000000f00 */
[C---:B------:R-:W-:Y:S02]  /*0dc0*/  IMAD R19, R17.reuse, R4, R8 ;  /* 0x0000000411137224 */ /* 0x040fe400078e0208 */
[----:B------:R-:W-:-:S04]  /*0dd0*/  IMAD.WIDE.U32 R12, R17, R5, R6 ;  /* 0x00000005110c7225 */ /* 0x000fc800078e0006 */
[----:B------:R-:W-:Y:S01]  /*0de0*/  IMAD.SHL.U32 R9, R12, 0x4, RZ ;  /* 0x000000040c097824 */ /* 0x000fe200078e00ff */
[----:B------:R-:W-:-:S04]  /*0df0*/  IADD3 R13, PT, PT, R13, R19, RZ ;  /* 0x000000130d0d7210 */ /* 0x000fc80007ffe0ff */
[C---:B-1----:R-:W-:Y:S02]  /*0e00*/  IADD3 R8, P1, PT, R9.reuse, UR14, RZ ;  /* 0x0000000e09087c10 */ /* 0x042fe4000ff3e0ff */
[----:B------:R-:W-:Y:S02]  /*0e10*/  SHF.L.U64.HI R13, R12, 0x2, R13 ;  /* 0x000000020c0d7819 */ /* 0x000fe4000001020d */
[----:B------:R-:W-:Y:S02]  /*0e20*/  IADD3 R12, P0, PT, R9, UR12, RZ ;  /* 0x0000000c090c7c10 */ /* 0x000fe4000ff1e0ff */
[C---:B------:R-:W-:Y:S02]  /*0e30*/  IADD3.X R9, PT, PT, R13.reuse, UR15, RZ, P1, !PT ;  /* 0x0000000f0d097c10 */ /* 0x040fe40008ffe4ff */
[----:B------:R-:W-:-:S03]  /*0e40*/  IADD3.X R13, PT, PT, R13, UR13, RZ, P0, !PT ;  /* 0x0000000d0d0d7c10 */ /* 0x000fc600087fe4ff */
[----:B------:R-:W2:Y:S04]  /*0e50*/  LDG.E.CONSTANT R8, desc[UR8][R8.64] ;  /* 0x0000000808087981 */ /* 0x000ea8000c1e9900 */
[----:B------:R-:W3:Y:S01]  /*0e60*/  LDG.E.CONSTANT R13, desc[UR8][R12.64] ;  /* 0x000000080c0d7981 */ /* 0x000ee2000c1e9900 */
[----:B--2---:R-:W-:-:S04]  /*0e70*/  FSETP.NAN.AND P0, PT, R8, R8, PT ;  /* 0x000000080800720b */ /* 0x004fc80003f08000 */
[----:B---3--:R-:W-:-:S13]  /*0e80*/  FSETP.NAN.OR P0, PT, R13, R13, P0 ;  /* 0x0000000d0d00720b */ /* 0x008fda0000708400 */
[----:B------:R-:W-:Y:S05]  /*0e90*/  @P0 BRA `(.L_x_7) ;  /* 0x0000000000840947 */ /* 0x000fea0003800000 */
[----:B------:R-:W-:Y:S01]  /*0ea0*/  VIADD R17, R17, 0x1 ;  /* 0x0000000111117836 */ /* 0x000fe20000000000 */
[----:B------:R-:W-:Y:S02]  /*0eb0*/  FMNMX R16, R13, R16, !PT ;  /* 0x000000100d107209 */ /* 0x000fe40007800000 */
[----:B------:R-:W-:Y:S02]  /*0ec0*/  FMNMX R11, R8, R11, PT ;  /* 0x0000000b080b7209 */ /* 0x000fe40003800000 */
[----:B------:R-:W-:-:S13]  /*0ed0*/  ISETP.NE.AND P0, PT, R17, R2, PT ;  /* 0x000000021100720c */ /* 0x000fda0003f05270 */
[----:B------:R-:W-:Y:S05]  /*0ee0*/  @P0 BRA `(.L_x_9) ;  /* 0xfffffffc00a00947 */ /* 0x000fea000383ffff */
.L_x_8:
[----:B------:R-:W2:Y:S01]  /*0ef0*/  LDCU.64 UR4, c[0x0][0x390] ;  /* 0x00007200ff0477ac */ /* 0x000ea20008000a00 */
[----:B------:R-:W-:-:S04]  /*0f00*/  IMAD.WIDE.U32 R6, R3, R5, R6 ;  /* 0x0000000503067225 */ /* 0x000fc800078e0006 */
[----:B------:R-:W-:Y:S01]  /*0f10*/  IMAD R5, R3, R4, R7 ;  /* 0x0000000403057224 */ /* 0x000fe200078e0207 */
[----:B--2---:R-:W-:-:S04]  /*0f20*/  LEA R8, P0, R6, UR4, 0x2 ;  /* 0x0000000406087c11 */ /* 0x004fc8000f8010ff */
[----:B------:R-:W-:-:S05]  /*0f30*/  LEA.HI.X R9, R6, UR5, R5, 0x2, P0 ;  /* 0x0000000506097c11 */ /* 0x000fca00080f1405 */
[----:B------:R-:W2:Y:S02]  /*0f40*/  LDG.E.CONSTANT R8, desc[UR8][R8.64] ;  /* 0x0000000808087981 */ /* 0x000ea4000c1e9900 */
[----:B--2---:R-:W-:-:S13]  /*0f50*/  FSETP.NAN.AND P0, PT, R8, R8, PT ;  /* 0x000000080800720b */ /* 0x004fda0003f08000 */
[----:B------:R-:W-:Y:S05]  /*0f60*/  @P0 BRA `(.L_x_7) ;  /* 0x0000000000500947 */ /* 0x000fea0003800000 */
[----:B------:R-:W-:-:S05]  /*0f70*/  FADD R7, -R11, R16 ;  /* 0x000000100b077221 */ /* 0x000fca0000000100 */
[----:B------:R-:W-:-:S13]  /*0f80*/  FSETP.NEU.AND P0, PT, R7, RZ, PT ;  /* 0x000000ff0700720b */ /* 0x000fda0003f0d000 */
[----:B------:R-:W-:-:S04]  /*0f90*/  @!P0 FSETP.NEU.AND P1, PT, R8, R16, PT ;  /* 0x000000100800820b */ /* 0x000fc80003f2d000 */
[----:B------:R-:W-:Y:S01]  /*0fa0*/  @!P0 FSEL R0, RZ, 100, P1 ;  /* 0x42c80000ff008808 */ /* 0x000fe20000800000 */
[----:B------:R-:W-:Y:S08]  /*0fb0*/  @!P0 BRA `(.L_x_7) ;  /* 0x00000000003c8947 */ /* 0x000ff00003800000 */
[----:B------:R-:W2:Y:S01]  /*0fc0*/  MUFU.RCP R0, R7 ;  /* 0x0000000700007308 */ /* 0x000ea20000001000 */
[----:B------:R-:W-:Y:S01]  /*0fd0*/  FADD R2, R8, -R11 ;  /* 0x8000000b08027221 */ /* 0x000fe20000000000 */
[----:B------:R-:W-:Y:S06]  /*0fe0*/  BSSY.RECONVERGENT B4, `(.L_x_10) ;  /* 0x000000b000047945 */ /* 0x000fec0003800200 */
[----:B------:R-:W3:Y:S01]  /*0ff0*/  FCHK P0, R2, R7 ;  /* 0x0000000702007302 */ /* 0x000ee20000000000 */
[----:B--2---:R-:W-:-:S04]  /*1000*/  FFMA R5, -R7, R0, 1 ;  /* 0x3f80000007057423 */ /* 0x004fc80000000100 */
[----:B------:R-:W-:-:S04]  /*1010*/  FFMA R5, R0, R5, R0 ;  /* 0x0000000500057223 */ /* 0x000fc80000000000 */
[----:B------:R-:W-:-:S04]  /*1020*/  FFMA R0, R2, R5, RZ ;  /* 0x0000000502007223 */ /* 0x000fc800000000ff */
[----:B------:R-:W-:-:S04]  /*1030*/  FFMA R6, -R7, R0, R2 ;  /* 0x0000000007067223 */ /* 0x000fc80000000102 */
[----:B------:R-:W-:Y:S01]  /*1040*/  FFMA R0, R5, R6, R0 ;  /* 0x0000000605007223 */ /* 0x000fe20000000000 */
[----:B---3--:R-:W-:Y:S06]  /*1050*/  @!P0 BRA `(.L_x_11) ;  /* 0x00000000000c8947 */ /* 0x008fec0003800000 */
[----:B------:R-:W-:-:S07]  /*1060*/  MOV R22, 0x1080 ;  /* 0x0000108000167802 */ /* 0x000fce0000000f00 */
[----:B01----:R-:W-:Y:S05]  /*1070*/  CALL.REL.NOINC `($__internal_0_$__cuda_sm3x_div_rn_noftz_f32_slowpath) ;  /* 0x0000001800e47944 */ /* 0x003fea0003c00000 */
[----:B------:R-:W-:-:S07]  /*1080*/  IMAD.MOV.U32 R0, RZ, RZ, R2 ;  /* 0x000000ffff007224 */ /* 0x000fce00078e0002 */
.L_x_11:
[----:B01----:R-:W-:Y:S05]  /*1090*/  BSYNC.RECONVERGENT B4 ;  /* 0x0000000000047941 */ /* 0x003fea0003800200 */
.L_x_10:
[----:B------:R-:W-:-:S07]  /*10a0*/  FMUL R0, R0, 100 ;  /* 0x42c8000000007820 */ /* 0x000fce0000400000 */
.L_x_7:
[----:B01----:R-:W-:Y:S05]  /*10b0*/  BSYNC.RECONVERGENT B3 ;  /* 0x0000000000037941 */ /* 0x003fea0003800200 */
.L_x_6:
[----:B------:R-:W0:Y:S01]  /*10c0*/  LDC.64 R12, c[0x0][0x3a0] ;  /* 0x0000e800ff0c7b82 */ /* 0x000e220000000a00 */
[----:B------:R-:W1:Y:S01]  /*10d0*/  LDCU.64 UR4, c[0x0][0x3b8] ;  /* 0x00007700ff0477ac */ /* 0x000e620008000a00 */
[----:B------:R-:W-:Y:S01]  /*10e0*/  MOV R6, R14 ;  /* 0x0000000e00067202 */ /* 0x000fe20000000f00 */
[----:B------:R-:W-:Y:S01]  /*10f0*/  IMAD.MOV.U32 R7, RZ, RZ, R15 ;  /* 0x000000ffff077224 */ /* 0x000fe200078e000f */
[----:B------:R-:W-:-:S03]  /*1100*/  IADD3 R2, PT, PT, R3, 0x2, RZ ;  /* 0x0000000203027810 */ /* 0x000fc60007ffe0ff */
[----:B0-----:R-:W-:-:S04]  /*1110*/  IMAD.WIDE.U32 R8, R3, R12, R6 ;  /* 0x0000000c03087225 */ /* 0x001fc800078e0006 */
[----:B------:R-:W-:Y:S01]  /*1120*/  IMAD R5, R3, R4, R9 ;  /* 0x0000000403057224 */ /* 0x000fe200078e0209 */
[----:B-1----:R-:W-:-:S04]  /*1130*/  LEA R6, P0, R8, UR4, 0x2 ;  /* 0x0000000408067c11 */ /* 0x002fc8000f8010ff */
[----:B------:R-:W-:Y:S01]  /*1140*/  LEA.HI.X R7, R8, UR5, R5, 0x2, P0 ;  /* 0x0000000508077c11 */ /* 0x000fe200080f1405 */
[----:B------:R-:W-:-:S04]  /*1150*/  VIADD R8, R3, 0x1 ;  /* 0x0000000103087836 */ /* 0x000fc80000000000 */
[----:B------:R2:W-:Y:S01]  /*1160*/  STG.E desc[UR8][R6.64], R0 ;  /* 0x0000000006007986 */ /* 0x0005e2000c101908 */
[----:B------:R-:W-:Y:S01]  /*1170*/  ISETP.NE.AND P0, PT, R8, R13, PT ;  /* 0x0000000d0800720c */ /* 0x000fe20003f05270 */
[----:B------:R-:W-:-:S12]  /*1180*/  IMAD.MOV.U32 R3, RZ, RZ, R8 ;  /* 0x000000ffff037224 */ /* 0x000fd800078e0008 */
[----:B--2---:R-:W-:Y:S05]  /*1190*/  @P0 BRA `(.L_x_12) ;  /* 0xfffffff8007c0947 */ /* 0x004fea000383ffff */
[----:B------:R-:W-:Y:S05]  /*11a0*/  BSYNC.RECONVERGENT B2 ;  /* 0x0000000000027941 */ /* 0x000fea0003800200 */
.L_x_5:
[----:B------:R-:W0:Y:S02]  /*11b0*/  LDCU UR4, c[0x0][0x3b0] ;  /* 0x00007600ff0477ac */ /* 0x000e240008000800 */
[----:B0-----:R-:W-:-:S13]  /*11c0*/  ISETP.NE.AND P0, PT, RZ, UR4, PT ;  /* 0x00000004ff007c0c */ /* 0x001fda000bf05270 */
[----:B------:R-:W-:Y:S05]  /*11d0*/  @P0 EXIT ;  /* 0x000000000000094d */ /* 0x000fea0003800000 */
[----:B------:R-:W-:Y:S01]  /*11e0*/  IMAD.IADD R2, R13, 0x1, -R10 ;  /* 0x000000010d027824 */ /* 0x000fe200078e0a0a */
[----:B------:R-:W0:Y:S01]  /*11f0*/  LDCU UR5, c[0x0][0x3ac] ;  /* 0x00007580ff0577ac */ /* 0x000e220008000800 */
[----:B------:R-:W-:Y:S01]  /*1200*/  BSSY.RECONVERGENT B3, `(.L_x_13) ;  /* 0x000013e000037945 */ /* 0x000fe20003800200 */
[----:B------:R-:W-:Y:S02]  /*1210*/  HFMA2 R0, -RZ, RZ, 0, 0 ;  /* 0x00000000ff007431 */ /* 0x000fe400000001ff */
[----:B------:R-:W-:Y:S01]  /*1220*/  IMAD.MOV.U32 R5, RZ, RZ, RZ ;  /* 0x000000ffff057224 */ /* 0x000fe200078e00ff */
[C---:B------:R-:W-:Y:S01]  /*1230*/  ISETP.GE.U32.AND P0, PT, R2.reuse, 0x3, PT ;  /* 0x000000030200780c */ /* 0x040fe20003f06070 */
[----:B------:R-:W-:Y:S01]  /*1240*/  VIADD R2, R2, 0x1 ;  /* 0x0000000102027836 */ /* 0x000fe20000000000 */
[----:B------:R-:W1:Y:S01]  /*1250*/  LDCU.64 UR6, c[0x0][0x3c0] ;  /* 0x00007800ff0677ac */ /* 0x000e620008000a00 */
[----:B------:R-:W-:-:S03]  /*1260*/  MOV R6, RZ ;  /* 0x000000ff00067202 */ /* 0x000fc60000000f00 */
[----:B------:R-:W-:Y:S02]  /*1270*/  LOP3.LUT R8, R2, 0x3, RZ, 0xc0, !PT ;  /* 0x0000000302087812 */ /* 0x000fe400078ec0ff */
[----:B0-----:R-:W-:-:S05]  /*1280*/  I2FP.F32.U32 R7, UR5 ;  /* 0x0000000500077c45 */ /* 0x001fca0008201000 */
[----:B------:R-:W-:Y:S05]  /*1290*/  @!P0 BRA `(.L_x_14) ;  /* 0x0000001000d08947 */ /* 0x000fea0003800000 */
[----:B------:R-:W-:Y:S01]  /*12a0*/  LOP3.LUT R2, R2, 0xfffffffc, RZ, 0xc0, !PT ;  /* 0xfffffffc02027812 */ /* 0x000fe200078ec0ff */
[----:B------:R-:W-:Y:S01]  /*12b0*/  BSSY.RECONVERGENT B2, `(.L_x_15) ;  /* 0x0000131000027945 */ /* 0x000fe20003800200 */
[C---:B------:R-:W-:Y:S01]  /*12c0*/  VIADD R21, R10.reuse, 0x2 ;  /* 0x000000020a157836 */ /* 0x040fe20000000000 */
[----:B------:R-:W-:Y:S01]  /*12d0*/  MOV R0, RZ ;  /* 0x000000ff00007202 */ /* 0x000fe20000000f00 */
[----:B------:R-:W-:Y:S02]  /*12e0*/  VIADD R19, R10, -UR5 ;  /* 0x800000050a137c36 */ /* 0x000fe40008000000 */
[----:B------:R-:W-:Y:S02]  /*12f0*/  IMAD.MOV.U32 R5, RZ, RZ, RZ ;  /* 0x000000ffff057224 */ /* 0x000fe400078e00ff */
[----:B------:R-:W-:-:S07]  /*1300*/  IMAD.MOV R13, RZ, RZ, -R2 ;  /* 0x000000ffff0d7224 */ /* 0x000fce00078e0a02 */
.L_x_44:
[----:B0-----:R-:W0:Y:S01]  /*1310*/  LDC R25, c[0x0][0x3a0] ;  /* 0x0000e800ff197b82 */ /* 0x001e220000000800 */
[----:B------:R-:W-:-:S07]  /*1320*/  IADD3 R9, PT, PT, R21, -0x3, RZ ;  /* 0xfffffffd15097810 */ /* 0x000fce0007ffe0ff */
[----:B------:R-:W2:Y:S01]  /*1330*/  LDC.64 R16, c[0x0][0x3b8] ;  /* 0x0000ee00ff107b82 */ /* 0x000ea20000000a00 */
[----:B0-----:R-:W-:-:S04]  /*1340*/  IMAD.WIDE.U32 R2, R9, R25, R14 ;  /* 0x0000001909027225 */ /* 0x001fc800078e000e */
[----:B------:R-:W-:Y:S02]  /*1350*/  IMAD R9, R9, R4, R3 ;  /* 0x0000000409097224 */ /* 0x000fe400078e0203 */
[----:B------:R-:W-:-:S03]  /*1360*/  IMAD.SHL.U32 R11, R2, 0x4, RZ ;  /* 0x00000004020b7824 */ /* 0x000fc600078e00ff */
[----:B------:R-:W-:Y:S02]  /*1370*/  SHF.L.U64.HI R12, R2, 0x2, R9 ;  /* 0x00000002020c7819 */ /* 0x000fe40000010209 */
[----:B--2---:R-:W-:-:S05]  /*1380*/  IADD3 R22, P0, PT, R11, R16, RZ ;  /* 0x000000100b167210 */ /* 0x004fca0007f1e0ff */
[----:B------:R-:W-:-:S06]  /*1390*/  IMAD.X R23, R12, 0x1, R17, P0 ;  /* 0x000000010c177824 */ /* 0x000fcc00000e0611 */
[----:B------:R-:W2:Y:S01]  /*13a0*/  LDG.E R23, desc[UR8][R22.64] ;  /* 0x0000000816177981 */ /* 0x000ea2000c1e1900 */
[----:B------:R-:W-:Y:S01]  /*13b0*/  IADD3 R13, PT, PT, R13, 0x4, RZ ;  /* 0x000000040d0d7810 */ /* 0x000fe20007ffe0ff */
[----:B------:R-:W-:Y:S01]  /*13c0*/  BSSY.RECONVERGENT B4, `(.L_x_16) ;  /* 0x000003d000047945 */ /* 0x000fe20003800200 */
[----:B------:R-:W-:Y:S01]  /*13d0*/  IMAD.MOV.U32 R10, RZ, RZ, RZ ;  /* 0x000000ffff0a7224 */ /* 0x000fe200078e00ff */
[----:B------:R-:W-:Y:S01]  /*13e0*/  MOV R2, 0x7fffffff ;  /* 0x7fffffff00027802 */ /* 0x000fe20000000f00 */
[----:B------:R-:W-:Y:S01]  /*13f0*/  IMAD.MOV.U32 R9, RZ, RZ, RZ ;  /* 0x000000ffff097224 */ /* 0x000fe200078e00ff */
[----:B------:R-:W-:Y:S01]  /*1400*/  ISETP.NE.AND P2, PT, R13, RZ, PT ;  /* 0x000000ff0d00720c */ /* 0x000fe20003f45270 */
[----:B------:R-:W-:Y:S01]  /*1410*/  IMAD.MOV.U32 R3, RZ, RZ, RZ ;  /* 0x000000ffff037224 */ /* 0x000fe200078e00ff */
[----:B--2---:R-:W-:-:S13]  /*1420*/  FSETP.NAN.AND P0, PT, R23, R23, PT ;  /* 0x000000171700720b */ /* 0x004fda0003f08000 */
[----:B------:R-:W-:Y:S05]  /*1430*/  @P0 BRA `(.L_x_17) ;  /* 0x0000000000d40947 */ /* 0x000fea0003800000 */
[----:B------:R-:W0:Y:S01]  /*1440*/  LDC R27, c[0x0][0x3ac] ;  /* 0x0000eb00ff1b7b82 */ /* 0x000e220000000800 */
[----:B------:R-:W-:Y:S02]  /*1450*/  VIADD R10, R5, 0x1 ;  /* 0x00000001050a7836 */ /* 0x000fe40000000000 */
[----:B------:R-:W-:-:S04]  /*1460*/  FADD R9, R23, -R6 ;  /* 0x8000000617097221 */ /* 0x000fc80000000000 */
[----:B------:R-:W-:-:S04]  /*1470*/  FADD R3, R9, R0 ;  /* 0x0000000009037221 */ /* 0x000fc80000000000 */
[----:B------:R-:W-:-:S04]  /*1480*/  FADD R0, R3, -R0 ;  /* 0x8000000003007221 */ /* 0x000fc80000000000 */
[----:B------:R-:W-:Y:S01]  /*1490*/  FADD R9, -R9, R0 ;  /* 0x0000000009097221 */ /* 0x000fe20000000100 */
[----:B0-----:R-:W-:-:S13]  /*14a0*/  ISETP.GE.AND P0, PT, R10, R27, PT ;  /* 0x0000001b0a00720c */ /* 0x001fda0003f06270 */
[----:B------:R-:W-:Y:S05]  /*14b0*/  @!P0 BRA `(.L_x_17) ;  /* 0x0000000000b48947 */ /* 0x000fea0003800000 */
[----:B------:R-:W-:-:S13]  /*14c0*/  ISETP.NE.AND P0, PT, R10, R27, PT ;  /* 0x0000001b0a00720c */ /* 0x000fda0003f05270 */
[----:B------:R-:W-:Y:S05]  /*14d0*/  @P0 BRA `(.L_x_18) ;  /* 0x0000000000400947 */ /* 0x000fea0003800000 */
[----:B------:R-:W0:Y:S01]  /*14e0*/  MUFU.RCP R0, R7 ;  /* 0x0000000700007308 */ /* 0x000e220000001000 */
[----:B------:R-:W-:Y:S07]  /*14f0*/  BSSY.RECONVERGENT B5, `(.L_x_19) ;  /* 0x000000b000057945 */ /* 0x000fee0003800200 */
[----:B------:R-:W2:Y:S01]  /*1500*/  FCHK P0, R3, R7 ;  /* 0x0000000703007302 */ /* 0x000ea20000000000 */
[----:B0-----:R-:W-:-:S04]  /*1510*/  FFMA R5, -R7, R0, 1 ;  /* 0x3f80000007057423 */ /* 0x001fc80000000100 */
[----:B------:R-:W-:-:S04]  /*1520*/  FFMA R0, R0, R5, R0 ;  /* 0x0000000500007223 */ /* 0x000fc80000000000 */
[----:B------:R-:W-:-:S04]  /*1530*/  FFMA R5, R3, R0, RZ ;  /* 0x0000000003057223 */ /* 0x000fc800000000ff */
[----:B------:R-:W-:-:S04]  /*1540*/  FFMA R2, -R7, R5, R3 ;  /* 0x0000000507027223 */ /* 0x000fc80000000103 */
[----:B------:R-:W-:Y:S01]  /*1550*/  FFMA R2, R0, R2, R5 ;  /* 0x0000000200027223 */ /* 0x000fe20000000005 */
[----:B--2---:R-:W-:Y:S06]  /*1560*/  @!P0 BRA `(.L_x_20) ;  /* 0x00000000000c8947 */ /* 0x004fec0003800000 */
[----:B------:R-:W-:Y:S02]  /*1570*/  MOV R2, R3 ;  /* 0x0000000300027202 */ /* 0x000fe40000000f00 */
[----:B------:R-:W-:-:S07]  /*1580*/  MOV R22, 0x15a0 ;  /* 0x000015a000167802 */ /* 0x000fce0000000f00 */
[----:B-1----:R-:W-:Y:S05]  /*1590*/  CALL.REL.NOINC `($__internal_0_$__cuda_sm3x_div_rn_noftz_f32_slowpath) ;  /* 0x00000014009c7944 */ /* 0x002fea0003c00000 */
.L_x_20:
[----:B-1----:R-:W-:Y:S05]  /*15a0*/  BSYNC.RECONVERGENT B5 ;  /* 0x0000000000057941 */ /* 0x002fea0003800200 */
.L_x_19:
[----:B------:R-:W0:Y:S02]  /*15b0*/  LDCU UR4, c[0x0][0x3ac] ;  /* 0x00007580ff0477ac */ /* 0x000e240008000800 */
[----:B0-----:R-:W-:Y:S01]  /*15c0*/  IMAD.U32 R10, RZ, RZ, UR4 ;  /* 0x00000004ff0a7e24 */ /* 0x001fe2000f8e00ff */
[----:B------:R-:W-:Y:S06]  /*15d0*/  BRA `(.L_x_17) ;  /* 0x00000000006c7947 */ /* 0x000fec0003800000 */
.L_x_18:
[----:B------:R-:W-:-:S04]  /*15e0*/  VIADD R5, R19, 0xffffffff ;  /* 0xffffffff13057836 */ /* 0x000fc80000000000 */
[----:B------:R-:W-:Y:S01]  /*15f0*/  IMAD.WIDE.U32 R22, R5, R25, R14 ;  /* 0x0000001905167225 */ /* 0x000fe200078e000e */
[----:B------:R-:W-:Y:S02]  /*1600*/  SHF.R.S32.HI R0, RZ, 0x1f, R5 ;  /* 0x0000001fff007819 */ /* 0x000fe40000011405 */
[----:B------:R-:W-:-:S03]  /*1610*/  LEA R16, P0, R22, R16, 0x2 ;  /* 0x0000001016107211 */ /* 0x000fc600078010ff */
[----:B------:R-:W-:-:S04]  /*1620*/  IMAD R0, R0, R25, RZ ;  /* 0x0000001900007224 */ /* 0x000fc800078e02ff */
[----:B------:R-:W-:-:S05]  /*1630*/  IMAD R5, R5, R4, R0 ;  /* 0x0000000405057224 */ /* 0x000fca00078e0200 */
[----:B------:R-:W-:-:S04]  /*1640*/  IADD3 R0, PT, PT, R23, R5, RZ ;  /* 0x0000000517007210 */ /* 0x000fc80007ffe0ff */
[----:B------:R-:W-:-:S05]  /*1650*/  LEA.HI.X R17, R22, R17, R0, 0x2, P0 ;  /* 0x0000001116117211 */ /* 0x000fca00000f1400 */
[----:B------:R-:W2:Y:S01]  /*1660*/  LDG.E R16, desc[UR8][R16.64] ;  /* 0x0000000810107981 */ /* 0x000ea2000c1e1900 */
[----:B------:R-:W0:Y:S01]  /*1670*/  MUFU.RCP R6, R7 ;  /* 0x0000000700067308 */ /* 0x000e220000001000 */
[----:B------:R-:W-:Y:S01]  /*1680*/  BSSY.RECONVERGENT B5, `(.L_x_21) ;  /* 0x000000f000057945 */ /* 0x000fe20003800200 */
[----:B0-----:R-:W-:-:S04]  /*1690*/  FFMA R5, -R7, R6, 1 ;  /* 0x3f80000007057423 */ /* 0x001fc80000000106 */
[----:B------:R-:W-:Y:S01]  /*16a0*/  FFMA R5, R6, R5, R6 ;  /* 0x0000000506057223 */ /* 0x000fe20000000006 */
[----:B--2---:R-:W-:-:S04]  /*16b0*/  FADD R2, -R9, -R16 ;  /* 0x8000001009027221 */ /* 0x004fc80000000100 */
[----:B------:R-:W-:-:S04]  /*16c0*/  FADD R0, R3, R2 ;  /* 0x0000000203007221 */ /* 0x000fc80000000000 */
[----:B------:R-:W0:Y:S01]  /*16d0*/  FCHK P0, R0, R7 ;  /* 0x0000000700007302 */ /* 0x000e220000000000 */
[----:B------:R-:W-:Y:S01]  /*16e0*/  FFMA R6, R5, R0, RZ ;  /* 0x0000000005067223 */ /* 0x000fe200000000ff */
[----:B------:R-:W-:-:S03]  /*16f0*/  FADD R9, -R3, R0 ;  /* 0x0000000003097221 */ /* 0x000fc60000000100 */
[----:B------:R-:W-:Y:S01]  /*1700*/  FFMA R3, -R7, R6, R0 ;  /* 0x0000000607037223 */ /* 0x000fe20000000100 */
[----:B------:R-:W-:-:S03]  /*1710*/  FADD R9, -R2, R9 ;  /* 0x0000000902097221 */ /* 0x000fc60000000100 */
[----:B------:R-:W-:Y:S01]  /*1720*/  FFMA R2, R5, R3, R6 ;  /* 0x0000000305027223 */ /* 0x000fe20000000006 */
[----:B0-----:R-:W-:Y:S06]  /*1730*/  @!P0 BRA `(.L_x_22) ;  /* 0x00000000000c8947 */ /* 0x001fec0003800000 */
[----:B------:R-:W-:Y:S01]  /*1740*/  IMAD.MOV.U32 R2, RZ, RZ, R0 ;  /* 0x000000ffff027224 */ /* 0x000fe200078e0000 */
[----:B------:R-:W-:-:S07]  /*1750*/  MOV R22, 0x1770 ;  /* 0x0000177000167802 */ /* 0x000fce0000000f00 */
[----:B-1----:R-:W-:Y:S05]  /*1760*/  CALL.REL.NOINC `($__internal_0_$__cuda_sm3x_div_rn_noftz_f32_slowpath) ;  /* 0x0000001400287944 */ /* 0x002fea0003c00000 */
.L_x_22:
[----:B-1----:R-:W-:Y:S05]  /*1770*/  BSYNC.RECONVERGENT B5 ;  /* 0x0000000000057941 */ /* 0x002fea0003800200 */
.L_x_21:
[----:B------:R-:W-:-:S07]  /*1780*/  IMAD.MOV.U32 R3, RZ, RZ, R0 ;  /* 0x000000ffff037224 */ /* 0x000fce00078e0000 */
.L_x_17:
[----:B-1----:R-:W-:Y:S05]  /*1790*/  BSYNC.RECONVERGENT B4 ;  /* 0x0000000000047941 */ /* 0x002fea0003800200 */
.L_x_16:
[----:B------:R-:W0:Y:S01]  /*17a0*/  LDC R28, c[0x0][0x3a0] ;  /* 0x0000e800ff1c7b82 */ /* 0x000e220000000800 */
[----:B------:R-:W-:Y:S02]  /*17b0*/  IADD3 R5, PT, PT, R21, -0x2, RZ ;  /* 0xfffffffe15057810 */ /* 0x000fe40007ffe0ff */
[----:B------:R-:W-:-:S04]  /*17c0*/  IADD3 R24, P0, PT, R11, UR6, RZ ;  /* 0x000000060b187c10 */ /* 0x000fc8000ff1e0ff */
[----:B------:R-:W-:Y:S01]  /*17d0*/  IADD3.X R25, PT, PT, R12, UR7, RZ, P0, !PT ;  /* 0x000000070c197c10 */ /* 0x000fe200087fe4ff */
[----:B------:R-:W1:Y:S04]  /*17e0*/  LDC.64 R16, c[0x0][0x3b8] ;  /* 0x0000ee00ff107b82 */ /* 0x000e680000000a00 */
[----:B------:R2:W-:Y:S01]  /*17f0*/  STG.E desc[UR8][R24.64], R2 ;  /* 0x0000000218007986 */ /* 0x0005e2000c101908 */
[----:B0-----:R-:W-:-:S04]  /*1800*/  IMAD.WIDE.U32 R22, R5, R28, R14 ;  /* 0x0000001c05167225 */ /* 0x001fc800078e000e */
[----:B------:R-:W-:Y:S02]  /*1810*/  IMAD R23, R5, R4, R23 ;  /* 0x0000000405177224 */ /* 0x000fe400078e0217 */
[----:B------:R-:W-:-:S03]  /*1820*/  IMAD.SHL.U32 R5, R22, 0x4, RZ ;  /* 0x0000000416057824 */ /* 0x000fc600078e00ff */
[----:B------:R-:W-:Y:S02]  /*1830*/  SHF.L.U64.HI R0, R22, 0x2, R23 ;  /* 0x0000000216007819 */ /* 0x000fe40000010217 */
[----:B-1----:R-:W-:-:S05]  /*1840*/  IADD3 R22, P1, PT, R5, R16, RZ ;  /* 0x0000001005167210 */ /* 0x002fca0007f3e0ff */
[----:B------:R-:W-:-:S05]  /*1850*/  IMAD.X R23, R0, 0x1, R17, P1 ;  /* 0x0000000100177824 */ /* 0x000fca00008e0611 */
[----:B------:R-:W3:Y:S01]  /*1860*/  LDG.E R22, desc[UR8][R22.64] ;  /* 0x0000000816167981 */ /* 0x000ee2000c1e1900 */
[----:B------:R-:W-:Y:S01]  /*1870*/  BSSY.RECONVERGENT B4, `(.L_x_23) ;  /* 0x000003d000047945 */ /* 0x000fe20003800200 */
[----:B------:R-:W-:Y:S02]  /*1880*/  HFMA2 R12, -RZ, RZ, 0, 0 ;  /* 0x00000000ff0c7431 */ /* 0x000fe400000001ff */
[----:B------:R-:W-:Y:S01]  /*1890*/  IMAD.MOV.U32 R11, RZ, RZ, RZ ;  /* 0x000000ffff0b7224 */ /* 0x000fe200078e00ff */
[----:B------:R-:W-:Y:S01]  /*18a0*/  MOV R6, RZ ;  /* 0x000000ff00067202 */ /* 0x000fe20000000f00 */
[----:B------:R-:W-:Y:S01]  /*18b0*/  IMAD.MOV.U32 R18, RZ, RZ, 0x7fffffff ;  /* 0x7fffffffff127424 */ /* 0x000fe200078e00ff */
[----:B---3--:R-:W-:-:S13]  /*18c0*/  FSETP.NAN.AND P0, PT, R22, R22, PT ;  /* 0x000000161600720b */ /* 0x008fda0003f08000 */
[----:B--2---:R-:W-:Y:S05]  /*18d0*/  @P0 BRA `(.L_x_24) ;  /* 0x0000000000d80947 */ /* 0x004fea0003800000 */
        /* <DEDUP_REMOVED lines=9> */
[----:B------:R-:W-:Y:S05]  /*1970*/  @!P0 BRA `(.L_x_25) ;  /* 0x0000000000708947 */ /* 0x000fea0003800000 */
[----:B------:R-:W-:Y:S01]  /*1980*/  SHF.R.S32.HI R3, RZ, 0x1f, R19 ;  /* 0x0000001fff037819 */ /* 0x000fe20000011413 */
[----:B------:R-:W-:-:S04]  /*1990*/  IMAD.WIDE.U32 R22, R19, R28, R14 ;  /* 0x0000001c13167225 */ /* 0x000fc800078e000e */
[----:B------:R-:W-:Y:S01]  /*19a0*/  IMAD R3, R3, R28, RZ ;  /* 0x0000001c03037224 */ /* 0x000fe200078e02ff */
[----:B------:R-:W-:-:S03]  /*19b0*/  LEA R2, P0, R22, R16, 0x2 ;  /* 0x0000001016027211 */ /* 0x000fc600078010ff */
[----:B------:R-:W-:-:S04]  /*19c0*/  IMAD R3, R19, R4, R3 ;  /* 0x0000000413037224 */ /* 0x000fc800078e0203 */
[----:B------:R-:W-:-:S05]  /*19d0*/  IMAD.IADD R3, R23, 0x1, R3 ;  /* 0x0000000117037824 */ /* 0x000fca00078e0203 */
        /* <DEDUP_REMOVED lines=15> */
[----:B------:R-:W-:Y:S02]  /*1ad0*/  MOV R2, R10 ;  /* 0x0000000a00027202 */ /* 0x000fe40000000f00 */
[----:B------:R-:W-:-:S07]  /*1ae0*/  MOV R22, 0x1b00 ;  /* 0x00001b0000167802 */ /* 0x000fce0000000f00 */
[----:B------:R-:W-:Y:S05]  /*1af0*/  CALL.REL.NOINC `($__internal_0_$__cuda_sm3x_div_rn_noftz_f32_slowpath) ;  /* 0x0000001000447944 */ /* 0x000fea0003c00000 */
[----:B------:R-:W-:-:S07]  /*1b00*/  IMAD.MOV.U32 R18, RZ, RZ, R2 ;  /* 0x000000ffff127224 */ /* 0x000fce00078e0002 */
.L_x_27:
[----:B------:R-:W-:Y:S05]  /*1b10*/  BSYNC.RECONVERGENT B5 ;  /* 0x0000000000057941 */ /* 0x000fea0003800200 */
.L_x_26:
[----:B------:R-:W-:Y:S01]  /*1b20*/  IMAD.MOV.U32 R6, RZ, RZ, R10 ;  /* 0x000000ffff067224 */ /* 0x000fe200078e000a */
[----:B------:R-:W-:Y:S06]  /*1b30*/  BRA `(.L_x_24) ;  /* 0x0000000000407947 */ /* 0x000fec0003800000 */
.L_x_25:
[----:B------:R-:W0:Y:S01]  /*1b40*/  MUFU.RCP R2, R7 ;  /* 0x0000000700027308 */ /* 0x000e220000001000 */
[----:B------:R-:W-:Y:S07]  /*1b50*/  BSSY.RECONVERGENT B5, `(.L_x_28) ;  /* 0x000000b000057945 */ /* 0x000fee0003800200 */
[----:B------:R-:W1:Y:S01]  /*1b60*/  FCHK P0, R6, R7 ;  /* 0x0000000706007302 */ /* 0x000e620000000000 */
[----:B0-----:R-:W-:-:S04]  /*1b70*/  FFMA R3, -R7, R2, 1 ;  /* 0x3f80000007037423 */ /* 0x001fc80000000102 */
[----:B------:R-:W-:-:S04]  /*1b80*/  FFMA R3, R2, R3, R2 ;  /* 0x0000000302037223 */ /* 0x000fc80000000002 */
[----:B------:R-:W-:-:S04]  /*1b90*/  FFMA R2, R3, R6, RZ ;  /* 0x0000000603027223 */ /* 0x000fc800000000ff */
[----:B------:R-:W-:-:S04]  /*1ba0*/  FFMA R9, -R7, R2, R6 ;  /* 0x0000000207097223 */ /* 0x000fc80000000106 */
[----:B------:R-:W-:Y:S01]  /*1bb0*/  FFMA R2, R3, R9, R2 ;  /* 0x0000000903027223 */ /* 0x000fe20000000002 */
[----:B-1----:R-:W-:Y:S06]  /*1bc0*/  @!P0 BRA `(.L_x_29) ;  /* 0x00000000000c8947 */ /* 0x002fec0003800000 */
[----:B------:R-:W-:Y:S02]  /*1bd0*/  MOV R2, R6 ;  /* 0x0000000600027202 */ /* 0x000fe40000000f00 */
[----:B------:R-:W-:-:S07]  /*1be0*/  MOV R22, 0x1c00 ;  /* 0x00001c0000167802 */ /* 0x000fce0000000f00 */
[----:B------:R-:W-:Y:S05]  /*1bf0*/  CALL.REL.NOINC `($__internal_0_$__cuda_sm3x_div_rn_noftz_f32_slowpath) ;  /* 0x0000001000047944 */ /* 0x000fea0003c00000 */
.L_x_29:
[----:B------:R-:W-:Y:S05]  /*1c00*/  BSYNC.RECONVERGENT B5 ;  /* 0x0000000000057941 */ /* 0x000fea0003800200 */
.L_x_28:
[----:B------:R-:W0:Y:S01]  /*1c10*/  LDCU UR4, c[0x0][0x3ac] ;  /* 0x00007580ff0477ac */ /* 0x000e220008000800 */
[----:B------:R-:W-:Y:S02]  /*1c20*/  IMAD.MOV.U32 R18, RZ, RZ, R2 ;  /* 0x000000ffff127224 */ /* 0x000fe400078e0002 */
[----:B0-----:R-:W-:-:S07]  /*1c30*/  IMAD.U32 R12, RZ, RZ, UR4 ;  /* 0x00000004ff0c7e24 */ /* 0x001fce000f8e00ff */
.L_x_24:
[----:B------:R-:W-:Y:S05]  /*1c40*/  BSYNC.RECONVERGENT B4 ;  /* 0x0000000000047941 */ /* 0x000fea0003800200 */
.L_x_23:
[----:B------:R-:W-:Y:S02]  /*1c50*/  IADD3 R9, PT, PT, R21, -0x1, RZ ;  /* 0xffffffff15097810 */ /* 0x000fe40007ffe0ff */
[----:B------:R-:W-:-:S03]  /*1c60*/  IADD3 R24, P0, PT, R5, UR6, RZ ;  /* 0x0000000605187c10 */ /* 0x000fc6000ff1e0ff */
[----:B------:R-:W-:Y:S01]  /*1c70*/  IMAD.WIDE.U32 R2, R9, R28, R14 ;  /* 0x0000001c09027225 */ /* 0x000fe200078e000e */
[----:B------:R-:W-:-:S03]  /*1c80*/  IADD3.X R25, PT, PT, R0, UR7, RZ, P0, !PT ;  /* 0x0000000700197c10 */ /* 0x000fc600087fe4ff */
[----:B------:R-:W-:Y:S02]  /*1c90*/  IMAD R9, R9, R4, R3 ;  /* 0x0000000409097224 */ /* 0x000fe400078e0203 */
[C---:B------:R-:W-:Y:S01]  /*1ca0*/  IMAD.SHL.U32 R29, R2.reuse, 0x4, RZ ;  /* 0x00000004021d7824 */ /* 0x040fe200078e00ff */
[----:B------:R0:W-:Y:S02]  /*1cb0*/  STG.E desc[UR8][R24.64], R18 ;  /* 0x0000001218007986 */ /* 0x0001e4000c101908 */
[----:B------:R-:W-:Y:S02]  /*1cc0*/  SHF.L.U64.HI R5, R2, 0x2, R9 ;  /* 0x0000000202057819 */ /* 0x000fe40000010209 */
[----:B------:R-:W-:-:S05]  /*1cd0*/  IADD3 R22, P1, PT, R29, R16, RZ ;  /* 0x000000101d167210 */ /* 0x000fca0007f3e0ff */
[----:B------:R-:W-:-:S05]  /*1ce0*/  IMAD.X R23, R5, 0x1, R17, P1 ;  /* 0x0000000105177824 */ /* 0x000fca00008e0611 */
[----:B------:R-:W2:Y:S01]  /*1cf0*/  LDG.E R22, desc[UR8][R22.64] ;  /* 0x0000000816167981 */ /* 0x000ea2000c1e1900 */
[----:B------:R-:W-:Y:S01]  /*1d00*/  BSSY.RECONVERGENT B4, `(.L_x_30) ;  /* 0x000003c000047945 */ /* 0x000fe20003800200 */
[----:B------:R-:W-:Y:S02]  /*1d10*/  HFMA2 R9, -RZ, RZ, 0, 0 ;  /* 0x00000000ff097431 */ /* 0x000fe400000001ff */
[----:B------:R-:W-:Y:S01]  /*1d20*/  IMAD.MOV.U32 R3, RZ, RZ, RZ ;  /* 0x000000ffff037224 */ /* 0x000fe200078e00ff */
[----:B------:R-:W-:Y:S01]  /*1d30*/  MOV R10, RZ ;  /* 0x000000ff000a7202 */ /* 0x000fe20000000f00 */
[----:B------:R-:W-:Y:S01]  /*1d40*/  IMAD.MOV.U32 R2, RZ, RZ, 0x7fffffff ;  /* 0x7fffffffff027424 */ /* 0x000fe200078e00ff */
[----:B--2---:R-:W-:-:S13]  /*1d50*/  FSETP.NAN.AND P0, PT, R22, R22, PT ;  /* 0x000000161600720b */ /* 0x004fda0003f08000 */
[----:B0-----:R-:W-:Y:S05]  /*1d60*/  @P0 BRA `(.L_x_31) ;  /* 0x0000000000d40947 */ /* 0x001fea0003800000 */
        /* <DEDUP_REMOVED lines=34> */
[----:B------:R-:W-:Y:S05]  /*1f90*/  CALL.REL.NOINC `($__internal_0_$__cuda_sm3x_div_rn_noftz_f32_slowpath) ;  /* 0x0000000c001c7944 */ /* 0x000fea0003c00000 */
.L_x_34:
[----:B------:R-:W-:Y:S05]  /*1fa0*/  BSYNC.RECONVERGENT B5 ;  /* 0x0000000000057941 */ /* 0x000fea0003800200 */
.L_x_33:
[----:B------:R-:W-:Y:S01]  /*1fb0*/  IMAD.MOV.U32 R10, RZ, RZ, R0 ;  /* 0x000000ffff0a7224 */ /* 0x000fe200078e0000 */
[----:B------:R-:W-:Y:S06]  /*1fc0*/  BRA `(.L_x_31) ;  /* 0x00000000003c7947 */ /* 0x000fec0003800000 */
.L_x_32:
        /* <DEDUP_REMOVED lines=12> */
.L_x_36:
[----:B------:R-:W-:Y:S05]  /*2090*/  BSYNC.RECONVERGENT B5 ;  /* 0x0000000000057941 */ /* 0x000fea0003800200 */
.L_x_35:
[----:B------:R-:W0:Y:S02]  /*20a0*/  LDCU UR4, c[0x0][0x3ac] ;  /* 0x00007580ff0477ac */ /* 0x000e240008000800 */
[----:B0-----:R-:W-:-:S07]  /*20b0*/  IMAD.U32 R9, RZ, RZ, UR4 ;  /* 0x00000004ff097e24 */ /* 0x001fce000f8e00ff */
.L_x_31:
[----:B------:R-:W-:Y:S05]  /*20c0*/  BSYNC.RECONVERGENT B4 ;  /* 0x0000000000047941 */ /* 0x000fea0003800200 */
.L_x_30:
[----:B------:R-:W-:Y:S01]  /*20d0*/  IMAD.WIDE.U32 R22, R21, R28, R14 ;  /* 0x0000001c15167225 */ /* 0x000fe200078e000e */
[----:B------:R-:W-:-:S03]  /*20e0*/  IADD3 R24, P0, PT, R29, UR6, RZ ;  /* 0x000000061d187c10 */ /* 0x000fc6000ff1e0ff */
[----:B------:R-:W-:Y:S01]  /*20f0*/  IMAD R23, R21, R4, R23 ;  /* 0x0000000415177224 */ /* 0x000fe200078e0217 */
[----:B------:R-:W-:Y:S01]  /*2100*/  IADD3.X R25, PT, PT, R5, UR7, RZ, P0, !PT ;  /* 0x0000000705197c10 */ /* 0x000fe200087fe4ff */
[----:B------:R-:W-:-:S03]  /*2110*/  IMAD.SHL.U32 R11, R22, 0x4, RZ ;  /* 0x00000004160b7824 */ /* 0x000fc600078e00ff */
[----:B------:R-:W-:Y:S01]  /*2120*/  SHF.L.U64.HI R12, R22, 0x2, R23 ;  /* 0x00000002160c7819 */ /* 0x000fe20000010217 */
[----:B------:R0:W-:Y:S01]  /*2130*/  STG.E desc[UR8][R24.64], R2 ;  /* 0x0000000218007986 */ /* 0x0001e2000c101908 */
[----:B------:R-:W-:-:S04]  /*2140*/  IADD3 R22, P1, PT, R11, R16, RZ ;  /* 0x000000100b167210 */ /* 0x000fc80007f3e0ff */
[----:B------:R-:W-:-:S05]  /*2150*/  IADD3.X R23, PT, PT, R12, R17, RZ, P1, !PT ;  /* 0x000000110c177210 */ /* 0x000fca0000ffe4ff */
[----:B------:R-:W2:Y:S01]  /*2160*/  LDG.E R22, desc[UR8][R22.64] ;  /* 0x0000000816167981 */ /* 0x000ea2000c1e1900 */
[----:B------:R-:W-:Y:S01]  /*2170*/  BSSY.RECONVERGENT B4, `(.L_x_37) ;  /* 0x000003e000047945 */ /* 0x000fe20003800200 */
[----:B------:R-:W-:Y:S01]  /*2180*/  IMAD.MOV.U32 R5, RZ, RZ, RZ ;  /* 0x000000ffff057224 */ /* 0x000fe200078e00ff */
[----:B------:R-:W-:Y:S01]  /*2190*/  MOV R27, 0x7fffffff ;  /* 0x7fffffff001b7802 */ /* 0x000fe20000000f00 */
[----:B------:R-:W-:Y:S02]  /*21a0*/  IMAD.MOV.U32 R6, RZ, RZ, RZ ;  /* 0x000000ffff067224 */ /* 0x000fe400078e00ff */
[----:B------:R-:W-:Y:S01]  /*21b0*/  IMAD.MOV.U32 R0, RZ, RZ, RZ ;  /* 0x000000ffff007224 */ /* 0x000fe200078e00ff */
        /* <DEDUP_REMOVED lines=12> */
[----:B------:R-:W-:-:S04]  /*2280*/  IADD3 R3, PT, PT, R19, 0x2, RZ ;  /* 0x0000000213037810 */ /* 0x000fc80007ffe0ff */
[----:B------:R-:W-:-:S05]  /*2290*/  SHF.R.S32.HI R9, RZ, 0x1f, R3 ;  /* 0x0000001fff097819 */ /* 0x000fca0000011403 */
[-C--:B------:R-:W-:Y:S02]  /*22a0*/  IMAD R9, R9, R28.reuse, RZ ;  /* 0x0000001c09097224 */ /* 0x080fe400078e02ff */
[----:B------:R-:W-:-:S04]  /*22b0*/  IMAD.WIDE.U32 R28, R3, R28, R14 ;  /* 0x0000001c031c7225 */ /* 0x000fc800078e000e */
[----:B------:R-:W-:Y:S01]  /*22c0*/  IMAD R9, R3, R4, R9 ;  /* 0x0000000403097224 */ /* 0x000fe200078e0209 */
[----:B------:R-:W-:-:S03]  /*22d0*/  LEA R16, P0, R28, R16, 0x2 ;  /* 0x000000101c107211 */ /* 0x000fc600078010ff */
[----:B------:R-:W-:-:S05]  /*22e0*/  IMAD.IADD R2, R29, 0x1, R9 ;  /* 0x000000011d027824 */ /* 0x000fca00078e0209 */
[----:B------:R-:W-:-:S06]  /*22f0*/  LEA.HI.X R17, R28, R17, R2, 0x2, P0 ;  /* 0x000000111c117211 */ /* 0x000fcc00000f1402 */
        /* <DEDUP_REMOVED lines=17> */
.L_x_41:
[----:B------:R-:W-:Y:S05]  /*2410*/  BSYNC.RECONVERGENT B5 ;  /* 0x0000000000057941 */ /* 0x000fea0003800200 */
.L_x_40:
[----:B------:R-:W-:Y:S01]  /*2420*/  MOV R27, R2 ;  /* 0x00000002001b7202 */ /* 0x000fe20000000f00 */
[----:B------:R-:W-:Y:S01]  /*2430*/  IMAD.MOV.U32 R0, RZ, RZ, R10 ;  /* 0x000000ffff007224 */ /* 0x000fe200078e000a */
[----:B------:R-:W-:Y:S06]  /*2440*/  BRA `(.L_x_38) ;  /* 0x0000000000407947 */ /* 0x000fec0003800000 */
.L_x_39:
        /* <DEDUP_REMOVED lines=9> */
[----:B------:R-:W-:Y:S01]  /*24e0*/  IMAD.MOV.U32 R2, RZ, RZ, R0 ;  /* 0x000000ffff027224 */ /* 0x000fe200078e0000 */
[----:B------:R-:W-:-:S07]  /*24f0*/  MOV R22, 0x2510 ;  /* 0x0000251000167802 */ /* 0x000fce0000000f00 */
[----:B------:R-:W-:Y:S05]  /*2500*/  CALL.REL.NOINC `($__internal_0_$__cuda_sm3x_div_rn_noftz_f32_slowpath) ;  /* 0x0000000400c07944 */ /* 0x000fea0003c00000 */
.L_x_43:
[----:B------:R-:W-:Y:S05]  /*2510*/  BSYNC.RECONVERGENT B5 ;  /* 0x0000000000057941 */ /* 0x000fea0003800200 */
.L_x_42:
[----:B------:R-:W0:Y:S01]  /*2520*/  LDCU UR4, c[0x0][0x3ac] ;  /* 0x00007580ff0477ac */ /* 0x000e220008000800 */
[----:B------:R-:W-:Y:S01]  /*2530*/  MOV R27, R2 ;  /* 0x00000002001b7202 */ /* 0x000fe20000000f00 */
[----:B0-----:R-:W-:-:S07]  /*2540*/  IMAD.U32 R5, RZ, RZ, UR4 ;  /* 0x00000004ff057e24 */ /* 0x001fce000f8e00ff */
.L_x_38:
[----:B------:R-:W-:Y:S05]  /*2550*/  BSYNC.RECONVERGENT B4 ;  /* 0x0000000000047941 */ /* 0x000fea0003800200 */
.L_x_37:
[----:B------:R-:W-:Y:S01]  /*2560*/  IADD3 R2, P0, PT, R11, UR6, RZ ;  /* 0x000000060b027c10 */ /* 0x000fe2000ff1e0ff */
[----:B------:R-:W-:Y:S01]  /*2570*/  VIADD R21, R21, 0x4 ;  /* 0x0000000415157836 */ /* 0x000fe20000000000 */
[----:B------:R-:W-:Y:S02]  /*2580*/  IADD3 R19, PT, PT, R19, 0x4, RZ ;  /* 0x0000000413137810 */ /* 0x000fe40007ffe0ff */
[----:B------:R-:W-:-:S05]  /*2590*/  IADD3.X R3, PT, PT, R12, UR7, RZ, P0, !PT ;  /* 0x000000070c037c10 */ /* 0x000fca00087fe4ff */
[----:B------:R0:W-:Y:S01]  /*25a0*/  STG.E desc[UR8][R2.64], R27 ;  /* 0x0000001b02007986 */ /* 0x0001e2000c101908 */
[----:B------:R-:W-:Y:S05]  /*25b0*/  @P2 BRA `(.L_x_44) ;  /* 0xffffffec00542947 */ /* 0x000fea000383ffff */
[----:B------:R-:W-:Y:S05]  /*25c0*/  BSYNC.RECONVERGENT B2 ;  /* 0x0000000000027941 */ /* 0x000fea0003800200 */
.L_x_15:
[----:B------:R-:W-:-:S07]  /*25d0*/  VIADD R21, R21, 0xfffffffd ;  /* 0xfffffffd15157836 */ /* 0x000fce0000000000 */
.L_x_14:
[----:B-1----:R-:W-:Y:S05]  /*25e0*/  BSYNC.RECONVERGENT B3 ;  /* 0x0000000000037941 */ /* 0x002fea0003800200 */
.L_x_13:
[----:B------:R-:W-:-:S13]  /*25f0*/  ISETP.NE.AND P0, PT, R8, RZ, PT ;  /* 0x000000ff0800720c */ /* 0x000fda0003f05270 */
[----:B------:R-:W-:Y:S05]  /*2600*/  @!P0 EXIT ;  /* 0x000000000000894d */ /* 0x000fea0003800000 */
[----:B0-----:R-:W0:Y:S01]  /*2610*/  LDC R3, c[0x0][0x3a0] ;  /* 0x0000e800ff037b82 */ /* 0x001e220000000800 */
[----:B------:R-:W1:Y:S01]  /*2620*/  LDCU UR4, c[0x0][0x3ac] ;  /* 0x00007580ff0477ac */ /* 0x000e620008000800 */
[----:B------:R-:W-:Y:S01]  /*2630*/  MOV R17, R15 ;  /* 0x0000000f00117202 */ /* 0x000fe20000000f00 */
[----:B------:R-:W-:Y:S02]  /*2640*/  IMAD.MOV.U32 R16, RZ, RZ, R14 ;  /* 0x000000ffff107224 */ /* 0x000fe400078e000e */
[----:B------:R-:W-:Y:S01]  /*2650*/  IMAD R13, R4, R21, RZ ;  /* 0x00000015040d7224 */ /* 0x000fe200078e02ff */
[----:B------:R-:W2:Y:S02]  /*2660*/  LDCU UR5, c[0x0][0x3a0] ;  /* 0x00007400ff0577ac */ /* 0x000ea40008000800 */
[----:B------:R-:W3:Y:S01]  /*2670*/  LDC R12, c[0x0][0x3ac] ;  /* 0x0000eb00ff0c7b82 */ /* 0x000ee20000000800 */
[----:B------:R-:W4:Y:S07]  /*2680*/  LDCU.64 UR10, c[0x0][0x3c0] ;  /* 0x00007800ff0a77ac */ /* 0x000f2e0008000a00 */
[----:B------:R-:W2:Y:S01]  /*2690*/  LDC.64 R10, c[0x0][0x3b8] ;  /* 0x0000ee00ff0a7b82 */ /* 0x000ea20000000a00 */
[----:B-1----:R-:W-:Y:S01]  /*26a0*/  USHF.R.S32.HI UR4, URZ, 0x1f, UR4 ;  /* 0x0000001fff047899 */ /* 0x002fe20008011404 */
[----:B0-----:R-:W-:-:S04]  /*26b0*/  IMAD.WIDE.U32 R16, R21, R3, R16 ;  /* 0x0000000315107225 */ /* 0x001fc800078e0010 */
[----:B------:R-:W-:Y:S01]  /*26c0*/  IMAD.IADD R13, R17, 0x1, R13 ;  /* 0x00000001110d7824 */ /* 0x000fe200078e020d */
[----:B------:R-:W-:Y:S01]  /*26d0*/  IADD3 R17, PT, PT, -R8, RZ, RZ ;  /* 0x000000ff08117210 */ /* 0x000fe20007ffe1ff */
[----:B------:R-:W-:-:S03]  /*26e0*/  IMAD.SHL.U32 R9, R16, 0x4, RZ ;  /* 0x0000000410097824 */ /* 0x000fc600078e00ff */
[----:B------:R-:W-:Y:S02]  /*26f0*/  SHF.L.U64.HI R16, R16, 0x2, R13 ;  /* 0x0000000210107819 */ /* 0x000fe4000001020d */
[----:B---34-:R-:W-:-:S07]  /*2700*/  SHF.L.U64.HI R13, R3, 0x2, R4 ;  /* 0x00000002030d7819 */ /* 0x018fce0000010204 */
.L_x_52:
[----:B0-2---:R-:W-:-:S05]  /*2710*/  IADD3 R18, P0, PT, R9, R10, RZ ;  /* 0x0000000a09127210 */ /* 0x005fca0007f1e0ff */
[----:B------:R-:W-:-:S05]  /*2720*/  IMAD.X R19, R16, 0x1, R11, P0 ;  /* 0x0000000110137824 */ /* 0x000fca00000e060b */
[----:B------:R-:W2:Y:S01]  /*2730*/  LDG.E R18, desc[UR8][R18.64] ;  /* 0x0000000812127981 */ /* 0x000ea2000c1e1900 */
[----:B------:R-:W-:Y:S01]  /*2740*/  IADD3 R17, PT, PT, R17, 0x1, RZ ;  /* 0x0000000111117810 */ /* 0x000fe20007ffe0ff */
[----:B------:R-:W-:Y:S01]  /*2750*/  IMAD.MOV.U32 R27, RZ, RZ, R6 ;  /* 0x000000ffff1b7224 */ /* 0x000fe200078e0006 */
[----:B------:R-:W-:Y:S01]  /*2760*/  BSSY.RECONVERGENT B2, `(.L_x_45) ;  /* 0x0000042000027945 */ /* 0x000fe20003800200 */
[----:B------:R-:W-:Y:S02]  /*2770*/  HFMA2 R6, -RZ, RZ, 0, 0 ;  /* 0x00000000ff067431 */ /* 0x000fe400000001ff */
[----:B------:R-:W-:Y:S01]  /*2780*/  IMAD.MOV.U32 R25, RZ, RZ, R0 ;  /* 0x000000ffff197224 */ /* 0x000fe200078e0000 */
[----:B------:R-:W-:Y:S01]  /*2790*/  MOV R2, R5 ;  /* 0x0000000500027202 */ /* 0x000fe20000000f00 */
[----:B------:R-:W-:Y:S01]  /*27a0*/  IMAD.MOV.U32 R5, RZ, RZ, RZ ;  /* 0x000000ffff057224 */ /* 0x000fe200078e00ff */
[----:B------:R-:W-:Y:S01]  /*27b0*/  ISETP.NE.AND P2, PT, R17, RZ, PT ;  /* 0x000000ff1100720c */ /* 0x000fe20003f45270 */
[----:B------:R-:W-:Y:S01]  /*27c0*/  IMAD.MOV.U32 R0, RZ, RZ, RZ ;  /* 0x000000ffff007224 */ /* 0x000fe200078e00ff */
[----:B------:R-:W-:-:S02]  /*27d0*/  MOV R23, 0x7fffffff ;  /* 0x7fffffff00177802 */ /* 0x000fc40000000f00 */
[----:B--2---:R-:W-:-:S13]  /*27e0*/  FSETP.NAN.AND P0, PT, R18, R18, PT ;  /* 0x000000121200720b */ /* 0x004fda0003f08000 */
[----:B------:R-:W-:Y:S05]  /*27f0*/  @P0 BRA `(.L_x_46) ;  /* 0x0000000000e00947 */ /* 0x000fea0003800000 */
[----:B------:R-:W-:Y:S01]  /*2800*/  IADD3 R5, PT, PT, R2, 0x1, RZ ;  /* 0x0000000102057810 */ /* 0x000fe20007ffe0ff */
[----:B------:R-:W-:-:S03]  /*2810*/  FADD R6, R18, -R27 ;  /* 0x8000001b12067221 */ /* 0x000fc60000000000 */
[----:B------:R-:W-:Y:S01]  /*2820*/  ISETP.GE.AND P0, PT, R5, R12, PT ;  /* 0x0000000c0500720c */ /* 0x000fe20003f06270 */
[----:B------:R-:W-:-:S04]  /*2830*/  FADD R0, R6, R25 ;  /* 0x0000001906007221 */ /* 0x000fc80000000000 */
[----:B------:R-:W-:-:S04]  /*2840*/  FADD R19, R0, -R25 ;  /* 0x8000001900137221 */ /* 0x000fc80000000000 */
[----:B------:R-:W-:-:S04]  /*2850*/  FADD R6, -R6, R19 ;  /* 0x0000001306067221 */ /* 0x000fc80000000100 */
[----:B------:R-:W-:Y:S05]  /*2860*/  @!P0 BRA `(.L_x_46) ;  /* 0x0000000000c48947 */ /* 0x000fea0003800000 */
[----:B------:R-:W-:-:S13]  /*2870*/  ISETP.NE.AND P0, PT, R5, R12, PT ;  /* 0x0000000c0500720c */ /* 0x000fda0003f05270 */
[----:B------:R-:W-:Y:S05]  /*2880*/  @!P0 BRA `(.L_x_47) ;  /* 0x00000000007c8947 */ /* 0x000fea0003800000 */
[C---:B------:R-:W-:Y:S01]  /*2890*/  IADD3 R19, P0, PT, R21.reuse, -R12, RZ ;  /* 0x8000000c15137210 */ /* 0x040fe20007f1e0ff */
[----:B------:R-:W-:Y:S01]  /*28a0*/  IMAD.MOV.U32 R22, RZ, RZ, R14 ;  /* 0x000000ffff167224 */ /* 0x000fe200078e000e */
[----:B------:R-:W-:Y:S02]  /*28b0*/  MOV R23, R15 ;  /* 0x0000000f00177202 */ /* 0x000fe40000000f00 */
[----:B------:R-:W-:Y:S01]  /*28c0*/  LEA.HI.X.SX32 R2, R21, ~UR4, 0x1, P0 ;  /* 0x8000000415027c11 */ /* 0x000fe200080f0eff */
[----:B------:R-:W-:Y:S02]  /*28d0*/  IMAD R25, R4, R19, RZ ;  /* 0x0000001304197224 */ /* 0x000fe400078e02ff */
[----:B------:R-:W-:-:S04]  /*28e0*/  IMAD.WIDE.U32 R22, R19, UR5, R22 ;  /* 0x0000000513167c25 */ /* 0x000fc8000f8e0016 */
[----:B------:R-:W-:Y:S01]  /*28f0*/  IMAD R25, R2, UR5, R25 ;  /* 0x0000000502197c24 */ /* 0x000fe2000f8e0219 */
        /* <DEDUP_REMOVED lines=20> */
.L_x_49:
[----:B------:R-:W-:Y:S05]  /*2a40*/  BSYNC.RECONVERGENT B3 ;  /* 0x0000000000037941 */ /* 0x000fea0003800200 */
.L_x_48:
[----:B------:R-:W-:Y:S01]  /*2a50*/  IMAD.MOV.U32 R23, RZ, RZ, R2 ;  /* 0x000000ffff177224 */ /* 0x000fe200078e0002 */
[----:B------:R-:W-:Y:S01]  /*2a60*/  MOV R0, R8 ;  /* 0x0000000800007202 */ /* 0x000fe20000000f00 */
[----:B------:R-:W-:Y:S06]  /*2a70*/  BRA `(.L_x_46) ;  /* 0x0000000000407947 */ /* 0x000fec0003800000 */
.L_x_47:
        /* <DEDUP_REMOVED lines=12> */
.L_x_51:
[----:B------:R-:W-:Y:S05]  /*2b40*/  BSYNC.RECONVERGENT B3 ;  /* 0x0000000000037941 */ /* 0x000fea0003800200 */
.L_x_50:
[----:B------:R-:W0:Y:S01]  /*2b50*/  LDCU UR6, c[0x0][0x3ac] ;  /* 0x00007580ff0677ac */ /* 0x000e220008000800 */
[----:B------:R-:W-:Y:S01]  /*2b60*/  MOV R23, R2 ;  /* 0x0000000200177202 */ /* 0x000fe20000000f00 */
[----:B0-----:R-:W-:-:S07]  /*2b70*/  IMAD.U32 R5, RZ, RZ, UR6 ;  /* 0x00000006ff057e24 */ /* 0x001fce000f8e00ff */
.L_x_46:
[----:B------:R-:W-:Y:S05]  /*2b80*/  BSYNC.RECONVERGENT B2 ;  /* 0x0000000000027941 */ /* 0x000fea0003800200 */
.L_x_45:
[----:B------:R-:W-:Y:S02]  /*2b90*/  IADD3 R18, P0, PT, R9, UR10, RZ ;  /* 0x0000000a09127c10 */ /* 0x000fe4000ff1e0ff */
[----:B------:R-:W-:Y:S02]  /*2ba0*/  IADD3 R21, PT, PT, R21, 0x1, RZ ;  /* 0x0000000115157810 */ /* 0x000fe40007ffe0ff */
[----:B------:R-:W-:Y:S02]  /*2bb0*/  IADD3.X R19, PT, PT, R16, UR11, RZ, P0, !PT ;  /* 0x0000000b10137c10 */ /* 0x000fe400087fe4ff */
[----:B------:R-:W-:-:S03]  /*2bc0*/  LEA R9, P0, R3, R9, 0x2 ;  /* 0x0000000903097211 */ /* 0x000fc600078010ff */
[----:B------:R0:W-:Y:S02]  /*2bd0*/  STG.E desc[UR8][R18.64], R23 ;  /* 0x0000001712007986 */ /* 0x0001e4000c101908 */
[----:B------:R-:W-:Y:S01]  /*2be0*/  IMAD.X R16, R16, 0x1, R13, P0 ;  /* 0x0000000110107824 */ /* 0x000fe200000e060d */
[----:B------:R-:W-:Y:S07]  /*2bf0*/  @P2 BRA `(.L_x_52) ;  /* 0xfffffff800c42947 */ /* 0x000fee000383ffff */
[----:B------:R-:W-:Y:S05]  /*2c00*/  EXIT ;  /* 0x000000000000794d */ /* 0x000fea0003800000 */
        .weak           $__internal_0_$__cuda_sm3x_div_rn_noftz_f32_slowpath
        .type           $__internal_0_$__cuda_sm3x_div_rn_noftz_f32_slowpath,@function
        .size           $__internal_0_$__cuda_sm3x_div_rn_noftz_f32_slowpath,(.L_x_100 - $__internal_0_$__cuda_sm3x_div_rn_noftz_f32_slowpath)
$__internal_0_$__cuda_sm3x_div_rn_noftz_f32_slowpath:
[----:B------:R-:W-:Y:S01]  /*2c10*/  SHF.R.U32.HI R20, RZ, 0x17, R7 ;  /* 0x00000017ff147819 */ /* 0x000fe20000011607 */
[----:B------:R-:W-:Y:S01]  /*2c20*/  BSSY.RECONVERGENT B0, `(.L_x_53) ;  /* 0x0000063000007945 */ /* 0x000fe20003800200 */
[----:B------:R-:W-:Y:S02]  /*2c30*/  SHF.R.U32.HI R27, RZ, 0x17, R2 ;  /* 0x00000017ff1b7819 */ /* 0x000fe40000011602 */
[----:B------:R-:W-:Y:S02]  /*2c40*/  LOP3.LUT R20, R20, 0xff, RZ, 0xc0, !PT ;  /* 0x000000ff14147812 */ /* 0x000fe400078ec0ff */
[----:B------:R-:W-:Y:S02]  /*2c50*/  LOP3.LUT R27, R27, 0xff, RZ, 0xc0, !PT ;  /* 0x000000ff1b1b7812 */ /* 0x000fe400078ec0ff */
[----:B------:R-:W-:Y:S02]  /*2c60*/  IADD3 R23, PT, PT, R20, -0x1, RZ ;  /* 0xffffffff14177810 */ /* 0x000fe40007ffe0ff */
[----:B------:R-:W-:Y:S01]  /*2c70*/  MOV R25, R7 ;  /* 0x0000000700197202 */ /* 0x000fe20000000f00 */
[----:B------:R-:W-:Y:S01]  /*2c80*/  VIADD R24, R27, 0xffffffff ;  /* 0xffffffff1b187836 */ /* 0x000fe20000000000 */
[----:B------:R-:W-:-:S04]  /*2c90*/  ISETP.GT.U32.AND P0, PT, R23, 0xfd, PT ;  /* 0x000000fd1700780c */ /* 0x000fc80003f04070 */
[----:B------:R-:W-:-:S13]  /*2ca0*/  ISETP.GT.U32.OR P0, PT, R24, 0xfd, P0 ;  /* 0x000000fd1800780c */ /* 0x000fda0000704470 */
[----:B------:R-:W-:Y:S01]  /*2cb0*/  @!P0 IMAD.MOV.U32 R18, RZ, RZ, RZ ;  /* 0x000000ffff128224 */ /* 0x000fe200078e00ff */
[----:B------:R-:W-:Y:S06]  /*2cc0*/  @!P0 BRA `(.L_x_54) ;  /* 0x00000000005c8947 */ /* 0x000fec0003800000 */
[----:B------:R-:W-:Y:S02]  /*2cd0*/  FSETP.GTU.FTZ.AND P0, PT, |R2|, +INF , PT ;  /* 0x7f8000000200780b */ /* 0x000fe40003f1c200 */
[----:B------:R-:W-:-:S04]  /*2ce0*/  FSETP.GTU.FTZ.AND P1, PT, |R7|, +INF , PT ;  /* 0x7f8000000700780b */ /* 0x000fc80003f3c200 */
[----:B------:R-:W-:-:S13]  /*2cf0*/  PLOP3.LUT P0, PT, P0, P1, PT, 0xf8, 0x8f ;  /* 0x00000000008f781c */ /* 0x000fda0000703f70 */
[----:B------:R-:W-:Y:S05]  /*2d00*/  @P0 BRA `(.L_x_55) ;  /* 0x00000004004c0947 */ /* 0x000fea0003800000 */
[----:B------:R-:W-:-:S13]  /*2d10*/  LOP3.LUT P0, RZ, R25, 0x7fffffff, R2, 0xc8, !PT ;  /* 0x7fffffff19ff7812 */ /* 0x000fda000780c802 */
[----:B------:R-:W-:Y:S05]  /*2d20*/  @!P0 BRA `(.L_x_56) ;  /* 0x00000004003c8947 */ /* 0x000fea0003800000 */
[C---:B------:R-:W-:Y:S02]  /*2d30*/  FSETP.NEU.FTZ.AND P3, PT, |R2|.reuse, +INF , PT ;  /* 0x7f8000000200780b */ /* 0x040fe40003f7d200 */
[----:B------:R-:W-:Y:S02]  /*2d40*/  FSETP.NEU.FTZ.AND P1, PT, |R7|, +INF , PT ;  /* 0x7f8000000700780b */ /* 0x000fe40003f3d200 */
[----:B------:R-:W-:-:S11]  /*2d50*/  FSETP.NEU.FTZ.AND P0, PT, |R2|, +INF , PT ;  /* 0x7f8000000200780b */ /* 0x000fd60003f1d200 */
[----:B------:R-:W-:Y:S05]  /*2d60*/  @!P1 BRA !P3, `(.L_x_56) ;  /* 0x00000004002c9947 */ /* 0x000fea0005800000 */
[----:B------:R-:W-:-:S04]  /*2d70*/  LOP3.LUT P3, RZ, R2, 0x7fffffff, RZ, 0xc0, !PT ;  /* 0x7fffffff02ff7812 */ /* 0x000fc8000786c0ff */
[----:B------:R-:W-:-:S13]  /*2d80*/  PLOP3.LUT P1, PT, P1, P3, PT, 0x2f, 0xf2 ;  /* 0x0000000000f2781c */ /* 0x000fda0000f26577 */
[----:B------:R-:W-:Y:S05]  /*2d90*/  @P1 BRA `(.L_x_57) ;  /* 0x0000000400181947 */ /* 0x000fea0003800000 */
[----:B------:R-:W-:-:S04]  /*2da0*/  LOP3.LUT P1, RZ, R25, 0x7fffffff, RZ, 0xc0, !PT ;  /* 0x7fffffff19ff7812 */ /* 0x000fc8000782c0ff */
[----:B------:R-:W-:-:S13]  /*2db0*/  PLOP3.LUT P0, PT, P0, P1, PT, 0x2f, 0xf2 ;  /* 0x0000000000f2781c */ /* 0x000fda0000702577 */
[----:B------:R-:W-:Y:S05]  /*2dc0*/  @P0 BRA `(.L_x_58) ;  /* 0x0000000400000947 */ /* 0x000fea0003800000 */
[----:B------:R-:W-:Y:S02]  /*2dd0*/  ISETP.GE.AND P0, PT, R24, RZ, PT ;  /* 0x000000ff1800720c */ /* 0x000fe40003f06270 */
[----:B------:R-:W-:-:S11]  /*2de0*/  ISETP.GE.AND P1, PT, R23, RZ, PT ;  /* 0x000000ff1700720c */ /* 0x000fd60003f26270 */
[----:B------:R-:W-:Y:S01]  /*2df0*/  @P0 MOV R18, RZ ;  /* 0x000000ff00120202 */ /* 0x000fe20000000f00 */
[----:B------:R-:W-:Y:S02]  /*2e00*/  @!P0 IMAD.MOV.U32 R18, RZ, RZ, -0x40 ;  /* 0xffffffc0ff128424 */ /* 0x000fe400078e00ff */
[----:B------:R-:W-:Y:S01]  /*2e10*/  @!P0 FFMA R2, R2, 1.84467440737095516160e+19, RZ ;  /* 0x5f80000002028823 */ /* 0x000fe200000000ff */
[----:B------:R-:W-:Y:S02]  /*2e20*/  @!P1 FFMA R25, R7, 1.84467440737095516160e+19, RZ ;  /* 0x5f80000007199823 */ /* 0x000fe400000000ff */
[----:B------:R-:W-:-:S07]  /*2e30*/  @!P1 IADD3 R18, PT, PT, R18, 0x40, RZ ;  /* 0x0000004012129810 */ /* 0x000fce0007ffe0ff */
.L_x_54:
[----:B------:R-:W-:Y:S01]  /*2e40*/  LEA R24, R20, 0xc0800000, 0x17 ;  /* 0xc080000014187811 */ /* 0x000fe200078eb8ff */
[----:B------:R-:W-:Y:S01]  /*2e50*/  BSSY.RECONVERGENT B1, `(.L_x_59) ;  /* 0x0000036000017945 */ /* 0x000fe20003800200 */
[----:B------:R-:W-:-:S03]  /*2e60*/  IADD3 R27, PT, PT, R27, -0x7f, RZ ;  /* 0xffffff811b1b7810 */ /* 0x000fc60007ffe0ff */
[----:B------:R-:W-:Y:S02]  /*2e70*/  IMAD.IADD R25, R25, 0x1, -R24 ;  /* 0x0000000119197824 */ /* 0x000fe400078e0a18 */
[C---:B------:R-:W-:Y:S01]  /*2e80*/  IMAD R2, R27.reuse, -0x800000, R2 ;  /* 0xff8000001b027824 */ /* 0x040fe200078e0202 */
[----:B------:R-:W-:Y:S01]  /*2e90*/  IADD3 R27, PT, PT, R27, 0x7f, -R20 ;  /* 0x0000007f1b1b7810 */ /* 0x000fe20007ffe814 */
[----:B------:R0:W1:Y:S04]  /*2ea0*/  MUFU.RCP R24, R25 ;  /* 0x0000001900187308 */ /* 0x0000680000001000 */
[----:B------:R-:W-:Y:S02]  /*2eb0*/  IMAD.IADD R27, R27, 0x1, R18 ;  /* 0x000000011b1b7824 */ /* 0x000fe400078e0212 */
[----:B0-----:R-:W-:-:S04]  /*2ec0*/  FADD.FTZ R25, -R25, -RZ ;  /* 0x800000ff19197221 */ /* 0x001fc80000010100 */
[----:B-1----:R-:W-:-:S04]  /*2ed0*/  FFMA R23, R24, R25, 1 ;  /* 0x3f80000018177423 */ /* 0x002fc80000000019 */
[----:B------:R-:W-:-:S04]  /*2ee0*/  FFMA R23, R24, R23, R24 ;  /* 0x0000001718177223 */ /* 0x000fc80000000018 */
[----:B------:R-:W-:-:S04]  /*2ef0*/  FFMA R24, R2, R23, RZ ;  /* 0x0000001702187223 */ /* 0x000fc800000000ff */
[----:B------:R-:W-:-:S04]  /*2f00*/  FFMA R26, R25, R24, R2 ;  /* 0x00000018191a7223 */ /* 0x000fc80000000002 */
[----:B------:R-:W-:-:S04]  /*2f10*/  FFMA R26, R23, R26, R24 ;  /* 0x0000001a171a7223 */ /* 0x000fc80000000018 */
[----:B------:R-:W-:-:S04]  /*2f20*/  FFMA R25, R25, R26, R2 ;  /* 0x0000001a19197223 */ /* 0x000fc80000000002 */
[----:B------:R-:W-:-:S05]  /*2f30*/  FFMA R2, R23, R25, R26 ;  /* 0x0000001917027223 */ /* 0x000fca000000001a */
[----:B------:R-:W-:-:S04]  /*2f40*/  SHF.R.U32.HI R20, RZ, 0x17, R2 ;  /* 0x00000017ff147819 */ /* 0x000fc80000011602 */
[----:B------:R-:W-:-:S04]  /*2f50*/  LOP3.LUT R18, R20, 0xff, RZ, 0xc0, !PT ;  /* 0x000000ff14127812 */ /* 0x000fc800078ec0ff */
[----:B------:R-:W-:-:S05]  /*2f60*/  IADD3 R18, PT, PT, R18, R27, RZ ;  /* 0x0000001b12127210 */ /* 0x000fca0007ffe0ff */
[----:B------:R-:W-:-:S05]  /*2f70*/  VIADD R20, R18, 0xffffffff ;  /* 0xffffffff12147836 */ /* 0x000fca0000000000 */
[----:B------:R-:W-:-:S13]  /*2f80*/  ISETP.GE.U32.AND P0, PT, R20, 0xfe, PT ;  /* 0x000000fe1400780c */ /* 0x000fda0003f06070 */
[----:B------:R-:W-:Y:S05]  /*2f90*/  @!P0 BRA `(.L_x_60) ;  /* 0x0000000000808947 */ /* 0x000fea0003800000 */
[----:B------:R-:W-:-:S13]  /*2fa0*/  ISETP.GT.AND P0, PT, R18, 0xfe, PT ;  /* 0x000000fe1200780c */ /* 0x000fda0003f04270 */
[----:B------:R-:W-:Y:S05]  /*2fb0*/  @P0 BRA `(.L_x_61) ;  /* 0x00000000006c0947 */ /* 0x000fea0003800000 */
[----:B------:R-:W-:-:S13]  /*2fc0*/  ISETP.GE.AND P0, PT, R18, 0x1, PT ;  /* 0x000000011200780c */ /* 0x000fda0003f06270 */
[----:B------:R-:W-:Y:S05]  /*2fd0*/  @P0 BRA `(.L_x_62) ;  /* 0x0000000000740947 */ /* 0x000fea0003800000 */
[----:B------:R-:W-:Y:S02]  /*2fe0*/  ISETP.GE.AND P0, PT, R18, -0x18, PT ;  /* 0xffffffe81200780c */ /* 0x000fe40003f06270 */
[----:B------:R-:W-:-:S11]  /*2ff0*/  LOP3.LUT R2, R2, 0x80000000, RZ, 0xc0, !PT ;  /* 0x8000000002027812 */ /* 0x000fd600078ec0ff */
[----:B------:R-:W-:Y:S05]  /*3000*/  @!P0 BRA `(.L_x_62) ;  /* 0x0000000000688947 */ /* 0x000fea0003800000 */
[CCC-:B------:R-:W-:Y:S01]  /*3010*/  FFMA.RZ R20, R23.reuse, R25.reuse, R26.reuse ;  /* 0x0000001917147223 */ /* 0x1c0fe2000000c01a */
[CCC-:B------:R-:W-:Y:S01]  /*3020*/  FFMA.RP R24, R23.reuse, R25.reuse, R26.reuse ;  /* 0x0000001917187223 */ /* 0x1c0fe2000000801a */
[----:B------:R-:W-:Y:S01]  /*3030*/  FFMA.RM R25, R23, R25, R26 ;  /* 0x0000001917197223 */ /* 0x000fe2000000401a */
[----:B------:R-:W-:Y:S02]  /*3040*/  IADD3 R23, PT, PT, R18, 0x20, RZ ;  /* 0x0000002012177810 */ /* 0x000fe40007ffe0ff */
[----:B------:R-:W-:Y:S02]  /*3050*/  LOP3.LUT R20, R20, 0x7fffff, RZ, 0xc0, !PT ;  /* 0x007fffff14147812 */ /* 0x000fe400078ec0ff */
[----:B------:R-:W-:Y:S02]  /*3060*/  ISETP.NE.AND P3, PT, R18, RZ, PT ;  /* 0x000000ff1200720c */ /* 0x000fe40003f65270 */
[----:B------:R-:W-:Y:S02]  /*3070*/  LOP3.LUT R20, R20, 0x800000, RZ, 0xfc, !PT ;  /* 0x0080000014147812 */ /* 0x000fe400078efcff */
[----:B------:R-:W-:Y:S01]  /*3080*/  ISETP.NE.AND P1, PT, R18, RZ, PT ;  /* 0x000000ff1200720c */ /* 0x000fe20003f25270 */
[----:B------:R-:W-:Y:S01]  /*3090*/  IMAD.MOV R18, RZ, RZ, -R18 ;  /* 0x000000ffff127224 */ /* 0x000fe200078e0a12 */
[----:B------:R-:W-:-:S02]  /*30a0*/  SHF.L.U32 R23, R20, R23, RZ ;  /* 0x0000001714177219 */ /* 0x000fc400000006ff */
[----:B------:R-:W-:Y:S02]  /*30b0*/  FSETP.NEU.FTZ.AND P0, PT, R24, R25, PT ;  /* 0x000000191800720b */ /* 0x000fe40003f1d000 */
[----:B------:R-:W-:Y:S02]  /*30c0*/  SEL R25, R18, RZ, P3 ;  /* 0x000000ff12197207 */ /* 0x000fe40001800000 */
[----:B------:R-:W-:Y:S02]  /*30d0*/  ISETP.NE.AND P1, PT, R23, RZ, P1 ;  /* 0x000000ff1700720c */ /* 0x000fe40000f25270 */
[----:B------:R-:W-:Y:S02]  /*30e0*/  SHF.R.U32.HI R23, RZ, R25, R20 ;  /* 0x00000019ff177219 */ /* 0x000fe40000011614 */
[----:B------:R-:W-:Y:S02]  /*30f0*/  PLOP3.LUT P0, PT, P0, P1, PT, 0xf8, 0x8f ;  /* 0x00000000008f781c */ /* 0x000fe40000703f70 */
[----:B------:R-:W-:-:S02]  /*3100*/  SHF.R.U32.HI R20, RZ, 0x1, R23 ;  /* 0x00000001ff147819 */ /* 0x000fc40000011617 */
[----:B------:R-:W-:-:S04]  /*3110*/  SEL R25, RZ, 0x1, !P0 ;  /* 0x00000001ff197807 */ /* 0x000fc80004000000 */
[----:B------:R-:W-:-:S04]  /*3120*/  LOP3.LUT R18, R25, 0x1, R20, 0xf8, !PT ;  /* 0x0000000119127812 */ /* 0x000fc800078ef814 */
[----:B------:R-:W-:-:S04]  /*3130*/  LOP3.LUT R23, R18, R23, RZ, 0xc0, !PT ;  /* 0x0000001712177212 */ /* 0x000fc800078ec0ff */
[----:B------:R-:W-:-:S04]  /*3140*/  IADD3 R23, PT, PT, R20, R23, RZ ;  /* 0x0000001714177210 */ /* 0x000fc80007ffe0ff */
[----:B------:R-:W-:Y:S01]  /*3150*/  LOP3.LUT R2, R23, R2, RZ, 0xfc, !PT ;  /* 0x0000000217027212 */ /* 0x000fe200078efcff */
[----:B------:R-:W-:Y:S06]  /*3160*/  BRA `(.L_x_62) ;  /* 0x0000000000107947 */ /* 0x000fec0003800000 */
.L_x_61:
[----:B------:R-:W-:-:S04]  /*3170*/  LOP3.LUT R2, R2, 0x80000000, RZ, 0xc0, !PT ;  /* 0x8000000002027812 */ /* 0x000fc800078ec0ff */
[----:B------:R-:W-:Y:S01]  /*3180*/  LOP3.LUT R2, R2, 0x7f800000, RZ, 0xfc, !PT ;  /* 0x7f80000002027812 */ /* 0x000fe200078efcff */
[----:B------:R-:W-:Y:S06]  /*3190*/  BRA `(.L_x_62) ;  /* 0x0000000000047947 */ /* 0x000fec0003800000 */
.L_x_60:
[----:B------:R-:W-:-:S07]  /*31a0*/  IMAD R2, R27, 0x800000, R2 ;  /* 0x008000001b027824 */ /* 0x000fce00078e0202 */
.L_x_62:
[----:B------:R-:W-:Y:S05]  /*31b0*/  BSYNC.RECONVERGENT B1 ;  /* 0x0000000000017941 */ /* 0x000fea0003800200 */
.L_x_59:
[----:B------:R-:W-:Y:S05]  /*31c0*/  BRA `(.L_x_63) ;  /* 0x0000000000207947 */ /* 0x000fea0003800000 */
.L_x_58:
[----:B------:R-:W-:-:S04]  /*31d0*/  LOP3.LUT R2, R25, 0x80000000, R2, 0x48, !PT ;  /* 0x8000000019027812 */ /* 0x000fc800078e4802 */
[----:B------:R-:W-:Y:S01]  /*31e0*/  LOP3.LUT R2, R2, 0x7f800000, RZ, 0xfc, !PT ;  /* 0x7f80000002027812 */ /* 0x000fe200078efcff */
[----:B------:R-:W-:Y:S06]  /*31f0*/  BRA `(.L_x_63) ;  /* 0x0000000000147947 */ /* 0x000fec0003800000 */
.L_x_57:
[----:B------:R-:W-:Y:S01]  /*3200*/  LOP3.LUT R2, R25, 0x80000000, R2, 0x48, !PT ;  /* 0x8000000019027812 */ /* 0x000fe200078e4802 */
[----:B------:R-:W-:Y:S06]  /*3210*/  BRA `(.L_x_63) ;  /* 0x00000000000c7947 */ /* 0x000fec0003800000 */
.L_x_56:
[----:B------:R-:W0:Y:S01]  /*3220*/  MUFU.RSQ R2, -QNAN ;  /* 0xffc0000000027908 */ /* 0x000e220000001400 */
[----:B------:R-:W-:Y:S05]  /*3230*/  BRA `(.L_x_63) ;  /* 0x0000000000047947 */ /* 0x000fea0003800000 */
.L_x_55:
[----:B------:R-:W-:-:S07]  /*3240*/  FADD.FTZ R2, R2, R7 ;  /* 0x0000000702027221 */ /* 0x000fce0000010000 */
.L_x_63:
[----:B------:R-:W-:Y:S05]  /*3250*/  BSYNC.RECONVERGENT B0 ;  /* 0x0000000000007941 */ /* 0x000fea0003800200 */
.L_x_53:
[----:B------:R-:W-:-:S04]  /*3260*/  HFMA2 R23, -RZ, RZ, 0, 0 ;  /* 0x00000000ff177431 */ /* 0x000fc800000001ff */
[----:B0-----:R-:W-:Y:S05]  /*3270*/  RET.REL.NODEC R22 `(stochf_many_series_one_param_f32) ;  /* 0xffffffcc16607950 */ /* 0x001fea0003c3ffff */
.L_x_64:
[----:B------:R-:W-:-:S00]  /*3280*/  BRA `(.L_x_64) ;  /* 0xfffffffc00fc7947 */ /* 0x000fc0000383ffff */
[----:B------:R-:W-:-:S00]  /*3290*/  NOP ;  /* 0x0000000000007918 */ /* 0x000fc00000000000 */
        /* <DEDUP_REMOVED lines=14> */
.L_x_100:


//--------------------- .text.stochf_batch_f32    --------------------------
	.section	.text.stochf_batch_f32,"ax",@progbits
	.align	128
        .global         stochf_batch_f32
        .type           stochf_batch_f32,@function
        .size           stochf_batch_f32,(.L_x_101 - stochf_batch_f32)
        .other          stochf_batch_f32,@"STO_CUDA_ENTRY STV_DEFAULT"
stochf_batch_f32:
.text.stochf_batch_f32:
[----:B------:R-:W-:Y:S01]  /*0000*/  LDC R1, c[0x0][0x37c] ;  /* 0x0000df00ff017b82 */ /* 0x000fe20000000800 */
[----:B------:R-:W0:Y:S01]  /*0010*/  S2R R7, SR_CTAID.X ;  /* 0x0000000000077919 */ /* 0x000e220000002500 */
[----:B------:R-:W0:Y:S02]  /*0020*/  LDCU UR4, c[0x0][0x3e4] ;  /* 0x00007c80ff0477ac */ /* 0x000e240008000800 */
[----:B0-----:R-:W-:-:S13]  /*0030*/  ISETP.GE.AND P0, PT, R7, UR4, PT ;  /* 0x0000000407007c0c */ /* 0x001fda000bf06270 */
[----:B------:R-:W-:Y:S05]  /*0040*/  @P0 EXIT ;  /* 0x000000000000094d */ /* 0x000fea0003800000 */
[----:B------:R-:W0:Y:S02]  /*0050*/  LDCU.64 UR6, c[0x0][0x3d8] ;  /* 0x00007b00ff0677ac */ /* 0x000e240008000a00 */
[----:B0-----:R-:W-:-:S05]  /*0060*/  IMAD.U32 R0, RZ, RZ, UR6 ;  /* 0x00000006ff007e24 */ /* 0x001fca000f8e00ff */
[----:B------:R-:W-:-:S04]  /*0070*/  ISETP.LE.AND P0, PT, R0, UR7, PT ;  /* 0x0000000700007c0c */ /* 0x000fc8000bf03270 */
[----:B------:R-:W-:-:S13]  /*0080*/  ISETP.GT.OR P0, PT, RZ, UR7, P0 ;  /* 0x00000007ff007c0c */ /* 0x000fda0008704670 */
[----:B------:R-:W-:Y:S05]  /*0090*/  @P0 EXIT ;  /* 0x000000000000094d */ /* 0x000fea0003800000 */
[----:B------:R-:W0:Y:S01]  /*00a0*/  LDC.64 R24, c[0x0][0x3c8] ;  /* 0x0000f200ff187b82 */ /* 0x000e220000000a00 */
[----:B------:R-:W1:Y:S01]  /*00b0*/  LDCU.64 UR4, c[0x0][0x358] ;  /* 0x00006b00ff0477ac */ /* 0x000e620008000a00 */
[----:B------:R-:W2:Y:S06]  /*00c0*/  LDCU UR6, c[0x0][0x3e0] ;  /* 0x00007c00ff0677ac */ /* 0x000eac0008000800 */
[----:B------:R-:W3:Y:S01]  /*00d0*/  LDC.64 R2, c[0x0][0x3c0] ;  /* 0x0000f000ff027b82 */ /* 0x000ee20000000a00 */
[----:B0-----:R-:W-:-:S06]  /*00e0*/  IMAD.WIDE.U32 R24, R7, 0x4, R24 ;  /* 0x0000000407187825 */ /* 0x001fcc00078e0018 */
[----:B-1----:R-:W2:Y:S01]  /*00f0*/  LDG.E.CONSTANT R24, desc[UR4][R24.64] ;  /* 0x0000000418187981 */ /* 0x002ea2000c1e9900 */
[----:B---3--:R-:W-:-:S05]  /*0100*/  IMAD.WIDE.U32 R2, R7, 0x4, R2 ;  /* 0x0000000407027825 */ /* 0x008fca00078e0002 */
[----:B------:R-:W2:Y:S02]  /*0110*/  LDG.E.CONSTANT R27, desc[UR4][R2.64] ;  /* 0x00000004021b7981 */ /* 0x000ea4000c1e9900 */
[----:B--2---:R-:W-:-:S04]  /*0120*/  VIMNMX3 R4, R27, UR6, R24, PT ;  /* 0x000000061b047c0f */ /* 0x004fc8000b800118 */
[----:B------:R-:W-:-:S13]  /*0130*/  ISETP.GE.AND P0, PT, R4, 0x1, PT ;  /* 0x000000010400780c */ /* 0x000fda0003f06270 */
[----:B------:R-:W-:Y:S05]  /*0140*/  @!P0 EXIT ;  /* 0x000000000000894d */ /* 0x000fea0003800000 */
[----:B------:R-:W0:Y:S02]  /*0150*/  LDC.64 R2, c[0x0][0x3d0] ;  /* 0x0000f400ff027b82 */ /* 0x000e240000000a00 */
[----:B0-----:R-:W-:-:S05]  /*0160*/  IMAD.WIDE.U32 R2, R7, 0x4, R2 ;  /* 0x0000000407027825 */ /* 0x001fca00078e0002 */
[----:B------:R0:W5:Y:S01]  /*0170*/  LDG.E.CONSTANT R26, desc[UR4][R2.64] ;  /* 0x00000004021a7981 */ /* 0x000162000c1e9900 */
[----:B------:R-:W-:Y:S02]  /*0180*/  VIADD R5, R27, UR7 ;  /* 0x000000071b057c36 */ /* 0x000fe40008000000 */
[----:B------:R-:W-:Y:S02]  /*0190*/  VIADD R28, R24, 0xffffffff ;  /* 0xffffffff181c7836 */ /* 0x000fe40000000000 */
[C---:B------:R-:W-:Y:S01]  /*01a0*/  VIADD R29, R5.reuse, 0xffffffff ;  /* 0xffffffff051d7836 */ /* 0x040fe20000000000 */
[-C--:B------:R-:W-:Y:S01]  /*01b0*/  ISETP.GT.AND P0, PT, R5, R0.reuse, PT ;  /* 0x000000000500720c */ /* 0x080fe20003f04270 */
[----:B------:R-:W-:Y:S02]  /*01c0*/  IMAD R25, R7, R0, RZ ;  /* 0x0000000007197224 */ /* 0x000fe400078e02ff */
[----:B------:R-:W-:-:S10]  /*01d0*/  IMAD.IADD R5, R29, 0x1, R28 ;  /* 0x000000011d057824 */ /* 0x000fd400078e021c */
[----:B0-----:R-:W-:Y:S05]  /*01e0*/  @!P0 BRA `(.L_x_65) ;  /* 0x0000000000388947 */ /* 0x001fea0003800000 */
[----:B------:R-:W0:Y:S01]  /*01f0*/  S2R R6, SR_TID.X ;  /* 0x0000000000067919 */ /* 0x000e220000002100 */
[----:B------:R-:W-:-:S04]  /*0200*/  VIMNMX R0, PT, PT, R5, R0, PT ;  /* 0x0000000005007248 */ /* 0x000fc80003fe0100 */
[----:B0-----:R-:W-:-:S13]  /*0210*/  ISETP.GE.AND P0, PT, R6, R0, PT ;  /* 0x000000000600720c */ /* 0x001fda0003f06270 */
[----:B------:R-:W-:Y:S05]  /*0220*/  @P0 EXIT ;  /* 0x000000000000094d */ /* 0x000fea0003800000 */
[----:B------:R-:W0:Y:S01]  /*0230*/  LDC.64 R4, c[0x0][0x3f0] ;  /* 0x0000fc00ff047b82 */ /* 0x000e220000000a00 */
[----:B------:R-:W-:Y:S01]  /*0240*/  IMAD.MOV.U32 R7, RZ, RZ, 0x7fffffff ;  /* 0x7fffffffff077424 */ /* 0x000fe200078e00ff */
[----:B------:R-:W1:Y:S06]  /*0250*/  LDCU UR6, c[0x0][0x360] ;  /* 0x00006c00ff0677ac */ /* 0x000e6c0008000800 */
.L_x_66:
[----:B--2---:R-:W-:Y:S02]  /*0260*/  IMAD.IADD R3, R25, 0x1, R6 ;  /* 0x0000000119037824 */ /* 0x004fe400078e0206 */
[----:B-1----:R-:W-:Y:S02]  /*0270*/  VIADD R6, R6, UR6 ;  /* 0x0000000606067c36 */ /* 0x002fe40008000000 */
[----:B0-----:R-:W-:-:S03]  /*0280*/  IMAD.WIDE R2, R3, 0x4, R4 ;  /* 0x0000000403027825 */ /* 0x001fc600078e0204 */
[----:B------:R-:W-:Y:S02]  /*0290*/  ISETP.GE.AND P0, PT, R6, R0, PT ;  /* 0x000000000600720c */ /* 0x000fe40003f06270 */
[----:B------:R2:W-:Y:S11]  /*02a0*/  STG.E desc[UR4][R2.64], R7 ;  /* 0x0000000702007986 */ /* 0x0005f6000c101904 */
[----:B------:R-:W-:Y:S05]  /*02b0*/  @!P0 BRA `(.L_x_66) ;  /* 0xfffffffc00e88947 */ /* 0x000fea000383ffff */
[----:B------:R-:W-:Y:S05]  /*02c0*/  EXIT ;  /* 0x000000000000794d */ /* 0x000fea0003800000 */
.L_x_65:
[----:B------:R-:W0:Y:S01]  /*02d0*/  S2R R8, SR_TID.X ;  /* 0x0000000000087919 */ /* 0x000e220000002100 */
[----:B------:R-:W-:Y:S01]  /*02e0*/  VIMNMX R11, PT, PT, R5, R0, PT ;  /* 0x00000000050b7248 */ /* 0x000fe20003fe0100 */
[----:B------:R-:W-:Y:S01]  /*02f0*/  BSSY.RECONVERGENT B0, `(.L_x_67) ;  /* 0x000000e000007945 */ /* 0x000fe20003800200 */
[C---:B0-----:R-:W-:Y:S02]  /*0300*/  ISETP.GE.U32.AND P0, PT, R8.reuse, R29, PT ;  /* 0x0000001d0800720c */ /* 0x041fe40003f06070 */
[----:B------:R-:W-:-:S11]  /*0310*/  ISETP.GE.AND P1, PT, R8, R11, PT ;  /* 0x0000000b0800720c */ /* 0x000fd60003f26270 */
[----:B------:R-:W-:Y:S05]  /*0320*/  @P0 BRA `(.L_x_68) ;  /* 0x0000000000280947 */ /* 0x000fea0003800000 */
[----:B------:R-:W0:Y:S01]  /*0330*/  LDC R7, c[0x0][0x360] ;  /* 0x0000d800ff077b82 */ /* 0x000e220000000800 */
[----:B------:R-:W-:Y:S02]  /*0340*/  IMAD.MOV.U32 R6, RZ, RZ, R8 ;  /* 0x000000ffff067224 */ /* 0x000fe400078e0008 */
[----:B------:R-:W-:-:S05]  /*0350*/  IMAD.MOV.U32 R9, RZ, RZ, 0x7fffffff ;  /* 0x7fffffffff097424 */ /* 0x000fca00078e00ff */
[----:B------:R-:W1:Y:S02]  /*0360*/  LDC.64 R4, c[0x0][0x3e8] ;  /* 0x0000fa00ff047b82 */ /* 0x000e640000000a00 */
.L_x_69:
[--C-:B--2---:R-:W-:Y:S02]  /*0370*/  IMAD.IADD R3, R25, 0x1, R6.reuse ;  /* 0x0000000119037824 */ /* 0x104fe400078e0206 */
[----:B0-----:R-:W-:Y:S02]  /*0380*/  IMAD.IADD R6, R7, 0x1, R6 ;  /* 0x0000000107067824 */ /* 0x001fe400078e0206 */
[----:B-1----:R-:W-:-:S03]  /*0390*/  IMAD.WIDE R2, R3, 0x4, R4 ;  /* 0x0000000403027825 */ /* 0x002fc600078e0204 */
[----:B------:R-:W-:Y:S02]  /*03a0*/  ISETP.GE.AND P0, PT, R6, R29, PT ;  /* 0x0000001d0600720c */ /* 0x000fe40003f06270 */
[----:B------:R2:W-:Y:S11]  /*03b0*/  STG.E desc[UR4][R2.64], R9 ;  /* 0x0000000902007986 */ /* 0x0005f6000c101904 */
[----:B------:R-:W-:Y:S05]  /*03c0*/  @!P0 BRA `(.L_x_69) ;  /* 0xfffffffc00e88947 */ /* 0x000fea000383ffff */
.L_x_68:
[----:B------:R-:W-:Y:S05]  /*03d0*/  BSYNC.RECONVERGENT B0 ;  /* 0x0000000000007941 */ /* 0x000fea0003800200 */
.L_x_67:
[----:B------:R-:W-:Y:S04]  /*03e0*/  BSSY.RECONVERGENT B0, `(.L_x_70) ;  /* 0x000000c000007945 */ /* 0x000fe80003800200 */
[----:B------:R-:W-:Y:S05]  /*03f0*/  @P1 BRA `(.L_x_71) ;  /* 0x0000000000281947 */ /* 0x000fea0003800000 */
[----:B------:R-:W0:Y:S01]  /*0400*/  LDC R7, c[0x0][0x360] ;  /* 0x0000d800ff077b82 */ /* 0x000e220000000800 */
[----:B------:R-:W-:Y:S02]  /*0410*/  IMAD.MOV.U32 R6, RZ, RZ, R8 ;  /* 0x000000ffff067224 */ /* 0x000fe400078e0008 */
[----:B--2---:R-:W-:-:S05]  /*0420*/  IMAD.MOV.U32 R9, RZ, RZ, 0x7fffffff ;  /* 0x7fffffffff097424 */ /* 0x004fca00078e00ff */
[----:B------:R-:W1:Y:S02]  /*0430*/  LDC.64 R4, c[0x0][0x3f0] ;  /* 0x0000fc00ff047b82 */ /* 0x000e640000000a00 */
.L_x_72:
[----:B---3--:R-:W-:Y:S01]  /*0440*/  IADD3 R3, PT, PT, R25, R6, RZ ;  /* 0x0000000619037210 */ /* 0x008fe20007ffe0ff */
[----:B0-----:R-:W-:-:S04]  /*0450*/  IMAD.IADD R6, R7, 0x1, R6 ;  /* 0x0000000107067824 */ /* 0x001fc800078e0206 */
[----:B-1----:R-:W-:Y:S01]  /*0460*/  IMAD.WIDE R2, R3, 0x4, R4 ;  /* 0x0000000403027825 */ /* 0x002fe200078e0204 */
[----:B------:R-:W-:-:S04]  /*0470*/  ISETP.GE.AND P0, PT, R6, R11, PT ;  /* 0x0000000b0600720c */ /* 0x000fc80003f06270 */
[----:B------:R3:W-:Y:S09]  /*0480*/  STG.E desc[UR4][R2.64], R9 ;  /* 0x0000000902007986 */ /* 0x0007f2000c101904 */
[----:B------:R-:W-:Y:S05]  /*0490*/  @!P0 BRA `(.L_x_72) ;  /* 0xfffffffc00e88947 */ /* 0x000fea000383ffff */
.L_x_71:
[----:B------:R-:W-:Y:S05]  /*04a0*/  BSYNC.RECONVERGENT B0 ;  /* 0x0000000000007941 */ /* 0x000fea0003800200 */
.L_x_70:
[----:B------:R-:W-:Y:S01]  /*04b0*/  IMAD.IADD R29, R29, 0x1, R8 ;  /* 0x000000011d1d7824 */ /* 0x000fe200078e0208 */
[----:B------:R-:W-:Y:S04]  /*04c0*/  BAR.SYNC.DEFER_BLOCKING 0x0 ;  /* 0x0000000000007b1d */ /* 0x000fe80000010000 */
[----:B------:R-:W-:Y:S02]  /*04d0*/  ISETP.GE.AND P0, PT, R29, R0, PT ;  /* 0x000000001d00720c */ /* 0x000fe40003f06270 */
[----:B------:R-:W0:Y:S01]  /*04e0*/  LDCU UR7, c[0x0][0x3d8] ;  /* 0x00007b00ff0777ac */ /* 0x000e220008000800 */
[----:B------:R-:W-:Y:S01]  /*04f0*/  BSSY.RECONVERGENT B0, `(.L_x_73) ;  /* 0x0000052000007945 */ /* 0x000fe20003800200 */
[----:B------:R-:W1:Y:S01]  /*0500*/  LDCU.64 UR8, c[0x0][0x3a8] ;  /* 0x00007500ff0877ac */ /* 0x000e620008000a00 */
[----:B------:R-:W4:Y:S08]  /*0510*/  LDCU.64 UR10, c[0x0][0x3b0] ;  /* 0x00007600ff0a77ac */ /* 0x000f300008000a00 */
[----:B------:R-:W-:Y:S05]  /*0520*/  @P0 BRA `(.L_x_74) ;  /* 0x0000000400380947 */ /* 0x000fea0003800000 */
[----:B------:R-:W0:Y:S01]  /*0530*/  LDC.64 R16, c[0x0][0x398] ;  /* 0x0000e600ff107b82 */ /* 0x000e220000000a00 */
[----:B------:R-:W-:-:S07]  /*0540*/  IMAD.MOV.U32 R30, RZ, RZ, R29 ;  /* 0x000000ffff1e7224 */ /* 0x000fce00078e001d */
[----:B------:R-:W1:Y:S08]  /*0550*/  LDC.64 R4, c[0x0][0x3e8] ;  /* 0x0000fa00ff047b82 */ /* 0x000e700000000a00 */
[----:B------:R-:W1:Y:S08]  /*0560*/  LDC.64 R6, c[0x0][0x3b8] ;  /* 0x0000ee00ff067b82 */ /* 0x000e700000000a00 */
[----:B--23--:R-:W2:Y:S01]  /*0570*/  LDC.64 R8, c[0x0][0x3b0] ;  /* 0x0000ec00ff087b82 */ /* 0x00cea20000000a00 */
[----:B0-----:R-:W-:-:S07]  /*0580*/  IMAD.WIDE.U32 R16, R27, 0x4, R16 ;  /* 0x000000041b107825 */ /* 0x001fce00078e0010 */
[----:B------:R-:W0:Y:S08]  /*0590*/  LDC.64 R10, c[0x0][0x390] ;  /* 0x0000e400ff0a7b82 */ /* 0x000e300000000a00 */
[----:B------:R-:W3:Y:S08]  /*05a0*/  LDC.64 R12, c[0x0][0x3a0] ;  /* 0x0000e800ff0c7b82 */ /* 0x000ef00000000a00 */
[----:B-1----:R-:W0:Y:S02]  /*05b0*/  LDC.64 R14, c[0x0][0x3a8] ;  /* 0x0000ea00ff0e7b82 */ /* 0x002e240000000a00 */
.L_x_79:
[C---:B------:R-:W-:Y:S02]  /*05c0*/  IMAD.IADD R21, R30.reuse, 0x1, -R27 ;  /* 0x000000011e157824 */ /* 0x040fe400078e0a1b */
[----:B------:R-:W-:-:S04]  /*05d0*/  IMAD.WIDE R2, R30, 0x4, R6 ;  /* 0x000000041e027825 */ /* 0x000fc800078e0206 */
[----:B------:R-:W-:Y:S02]  /*05e0*/  IMAD.WIDE R18, R21, 0x4, R6 ;  /* 0x0000000415127825 */ /* 0x000fe400078e0206 */
[----:B------:R-:W2:Y:S04]  /*05f0*/  LDG.E.CONSTANT R2, desc[UR4][R2.64+0x4] ;  /* 0x0000040402027981 */ /* 0x000ea8000c1e9900 */
[----:B------:R-:W2:Y:S01]  /*0600*/  LDG.E.CONSTANT R19, desc[UR4][R18.64+0x4] ;  /* 0x0000040412137981 */ /* 0x000ea2000c1e9900 */
[----:B------:R-:W-:Y:S01]  /*0610*/  BSSY.RECONVERGENT B1, `(.L_x_75) ;  /* 0x0000037000017945 */ /* 0x000fe20003800200 */
[----:B------:R-:W-:Y:S01]  /*0620*/  IMAD.MOV.U32 R31, RZ, RZ, 0x7fffffff ;  /* 0x7fffffffff1f7424 */ /* 0x000fe200078e00ff */
[----:B--2---:R-:W-:-:S13]  /*0630*/  ISETP.NE.AND P0, PT, R2, R19, PT ;  /* 0x000000130200720c */ /* 0x004fda0003f05270 */
[----:B------:R-:W-:Y:S05]  /*0640*/  @P0 BRA `(.L_x_76) ;  /* 0x0000000000cc0947 */ /* 0x000fea0003800000 */
[----:B------:R-:W3:Y:S02]  /*0650*/  LDG.E.CONSTANT R3, desc[UR4][R16.64] ;  /* 0x0000000410037981 */ /* 0x000ee4000c1e9900 */
[----:B---3--:R-:W-:-:S06]  /*0660*/  IMAD.WIDE R18, R3, 0x4, R12 ;  /* 0x0000000403127825 */ /* 0x008fcc00078e020c */
[----:B------:R-:W2:Y:S01]  /*0670*/  LDG.E.CONSTANT R18, desc[UR4][R18.64] ;  /* 0x0000000412127981 */ /* 0x000ea2000c1e9900 */
[----:B------:R-:W-:Y:S01]  /*0680*/  IMAD.MOV.U32 R0, RZ, RZ, -0x1 ;  /* 0xffffffffff007424 */ /* 0x000fe200078e00ff */
[----:B------:R-:W-:-:S04]  /*0690*/  SHF.R.S32.HI R23, RZ, 0x1f, R21 ;  /* 0x0000001fff177819 */ /* 0x000fc80000011415 */
[----:B------:R-:W-:Y:S02]  /*06a0*/  SHF.L.U32 R3, R0, R3, RZ ;  /* 0x0000000300037219 */ /* 0x000fe400000006ff */
[----:B--2---:R-:W-:Y:S02]  /*06b0*/  IADD3 R32, P0, PT, R21, R18, RZ ;  /* 0x0000001215207210 */ /* 0x004fe40007f1e0ff */
[C---:B------:R-:W-:Y:S02]  /*06c0*/  IADD3 R3, PT, PT, R18.reuse, R30, R3 ;  /* 0x0000001e12037210 */ /* 0x040fe40007ffe003 */
[----:B------:R-:W-:Y:S01]  /*06d0*/  LEA.HI.X.SX32 R21, R18, R23, 0x1, P0 ;  /* 0x0000001712157211 */ /* 0x000fe200000f0eff */
[C---:B------:R-:W-:Y:S02]  /*06e0*/  IMAD.SHL.U32 R0, R32.reuse, 0x4, RZ ;  /* 0x0000000420007824 */ /* 0x040fe400078e00ff */
[----:B------:R-:W-:Y:S01]  /*06f0*/  VIADD R23, R3, 0x1 ;  /* 0x0000000103177836 */ /* 0x000fe20000000000 */
[----:B------:R-:W-:-:S02]  /*0700*/  SHF.L.U64.HI R32, R32, 0x2, R21 ;  /* 0x0000000220207819 */ /* 0x000fc40000010215 */
[C---:B----4-:R-:W-:Y:S01]  /*0710*/  IADD3 R2, P1, PT, R0.reuse, UR10, RZ ;  /* 0x0000000a00027c10 */ /* 0x050fe2000ff3e0ff */
[C---:B------:R-:W-:Y:S01]  /*0720*/  IMAD.WIDE R20, R23.reuse, 0x4, R8 ;  /* 0x0000000417147825 */ /* 0x040fe200078e0208 */
[----:B------:R-:W-:Y:S02]  /*0730*/  IADD3 R18, P0, PT, R0, UR8, RZ ;  /* 0x0000000800127c10 */ /* 0x000fe4000ff1e0ff */
[C---:B------:R-:W-:Y:S01]  /*0740*/  IADD3.X R3, PT, PT, R32.reuse, UR11, RZ, P1, !PT ;  /* 0x0000000b20037c10 */ /* 0x040fe20008ffe4ff */
[----:B0-----:R-:W-:Y:S01]  /*0750*/  IMAD.WIDE R22, R23, 0x4, R14 ;  /* 0x0000000417167825 */ /* 0x001fe200078e020e */
[----:B------:R-:W-:Y:S01]  /*0760*/  IADD3.X R19, PT, PT, R32, UR9, RZ, P0, !PT ;  /* 0x0000000920137c10 */ /* 0x000fe200087fe4ff */
[----:B------:R-:W2:Y:S04]  /*0770*/  LDG.E.CONSTANT R21, desc[UR4][R20.64] ;  /* 0x0000000414157981 */ /* 0x000ea8000c1e9900 */
[----:B------:R-:W2:Y:S01]  /*0780*/  LDG.E.CONSTANT R2, desc[UR4][R2.64+0x4] ;  /* 0x0000040402027981 */ /* 0x000ea2000c1e9900 */
[----:B------:R-:W-:-:S03]  /*0790*/  IMAD.WIDE R32, R30, 0x4, R10 ;  /* 0x000000041e207825 */ /* 0x000fc600078e020a */
[----:B------:R-:W3:Y:S04]  /*07a0*/  LDG.E.CONSTANT R23, desc[UR4][R22.64] ;  /* 0x0000000416177981 */ /* 0x000ee8000c1e9900 */
[----:B------:R-:W3:Y:S04]  /*07b0*/  LDG.E.CONSTANT R18, desc[UR4][R18.64+0x4] ;  /* 0x0000040412127981 */ /* 0x000ee8000c1e9900 */
[----:B------:R-:W4:Y:S01]  /*07c0*/  LDG.E.CONSTANT R32, desc[UR4][R32.64] ;  /* 0x0000000420207981 */ /* 0x000f22000c1e9900 */
[----:B--2---:R-:W-:-:S04]  /*07d0*/  FMNMX R35, R2, R21, PT ;  /* 0x0000001502237209 */ /* 0x004fc80003800000 */
[----:B------:R-:W-:Y:S02]  /*07e0*/  FSETP.NAN.AND P0, PT, R35, R35, PT ;  /* 0x000000232300720b */ /* 0x000fe40003f08000 */
[----:B---3--:R-:W-:-:S04]  /*07f0*/  FMNMX R0, R18, R23, !PT ;  /* 0x0000001712007209 */ /* 0x008fc80007800000 */
[----:B------:R-:W-:-:S04]  /*0800*/  FSETP.NAN.OR P0, PT, R0, R0, P0 ;  /* 0x000000000000720b */ /* 0x000fc80000708400 */
[----:B----4-:R-:W-:-:S13]  /*0810*/  FSETP.NAN.OR P0, PT, R32, R32, P0 ;  /* 0x000000202000720b */ /* 0x010fda0000708400 */
[----:B------:R-:W-:Y:S05]  /*0820*/  @P0 BRA `(.L_x_76) ;  /* 0x0000000000540947 */ /* 0x000fea0003800000 */
[----:B------:R-:W-:-:S05]  /*0830*/  FADD R19, R0, -R35 ;  /* 0x8000002300137221 */ /* 0x000fca0000000000 */
[----:B------:R-:W-:-:S13]  /*0840*/  FSETP.NEU.AND P0, PT, R19, RZ, PT ;  /* 0x000000ff1300720b */ /* 0x000fda0003f0d000 */
[----:B------:R-:W-:-:S04]  /*0850*/  @!P0 FSETP.NEU.AND P1, PT, R32, R0, PT ;  /* 0x000000002000820b */ /* 0x000fc80003f2d000 */
[----:B------:R-:W-:Y:S01]  /*0860*/  @!P0 FSEL R31, RZ, 100, P1 ;  /* 0x42c80000ff1f8808 */ /* 0x000fe20000800000 */
[----:B------:R-:W-:Y:S08]  /*0870*/  @!P0 BRA `(.L_x_76) ;  /* 0x0000000000408947 */ /* 0x000ff00003800000 */
[----:B------:R-:W0:Y:S01]  /*0880*/  MUFU.RCP R2, R19 ;  /* 0x0000001300027308 */ /* 0x000e220000001000 */
[----:B------:R-:W-:Y:S01]  /*0890*/  FADD R0, -R35, R32 ;  /* 0x0000002023007221 */ /* 0x000fe20000000100 */
[----:B------:R-:W-:Y:S06]  /*08a0*/  BSSY.RECONVERGENT B2, `(.L_x_77) ;  /* 0x000000c000027945 */ /* 0x000fec0003800200 */
        /* <DEDUP_REMOVED lines=9> */
[----:B-----5:R-:W-:Y:S05]  /*0940*/  CALL.REL.NOINC `($__internal_1_$__cuda_sm3x_div_rn_noftz_f32_slowpath) ;  /* 0x0000000400447944 */ /* 0x020fea0003c00000 */
[----:B------:R-:W-:-:S07]  /*0950*/  IMAD.MOV.U32 R2, RZ, RZ, R0 ;  /* 0x000000ffff027224 */ /* 0x000fce00078e0000 */
.L_x_78:
[----:B------:R-:W-:Y:S05]  /*0960*/  BSYNC.RECONVERGENT B2 ;  /* 0x0000000000027941 */ /* 0x000fea0003800200 */
.L_x_77:
[----:B------:R-:W-:-:S07]  /*0970*/  FMUL R31, R2, 100 ;  /* 0x42c80000021f7820 */ /* 0x000fce0000400000 */
.L_x_76:
[----:B----4-:R-:W-:Y:S05]  /*0980*/  BSYNC.RECONVERGENT B1 ;  /* 0x0000000000017941 */ /* 0x010fea0003800200 */
.L_x_75:
[----:B------:R-:W1:Y:S01]  /*0990*/  LDCU UR6, c[0x0][0x360] ;  /* 0x00006c00ff0677ac */ /* 0x000e620008000800 */
[----:B------:R-:W-:Y:S01]  /*09a0*/  IMAD.IADD R3, R25, 0x1, R30 ;  /* 0x0000000119037824 */ /* 0x000fe200078e021e */
[----:B------:R-:W-:-:S03]  /*09b0*/  MOV R0, UR7 ;  /* 0x0000000700007c02 */ /* 0x000fc60008000f00 */
[----:B------:R-:W-:-:S05]  /*09c0*/  IMAD.WIDE R2, R3, 0x4, R4 ;  /* 0x0000000403027825 */ /* 0x000fca00078e0204 */
[----:B------:R2:W-:Y:S01]  /*09d0*/  STG.E desc[UR4][R2.64], R31 ;  /* 0x0000001f02007986 */ /* 0x0005e2000c101904 */
[----:B-1----:R-:W-:-:S05]  /*09e0*/  VIADD R30, R30, UR6 ;  /* 0x000000061e1e7c36 */ /* 0x002fca0008000000 */
[----:B------:R-:W-:-:S13]  /*09f0*/  ISETP.GE.AND P0, PT, R30, R0, PT ;  /* 0x000000001e00720c */ /* 0x000fda0003f06270 */
[----:B--2---:R-:W-:Y:S05]  /*0a00*/  @!P0 BRA `(.L_x_79) ;  /* 0xfffffff800ec8947 */ /* 0x004fea000383ffff */
.L_x_74:
[----:B01--4-:R-:W-:Y:S05]  /*0a10*/  BSYNC.RECONVERGENT B0 ;  /* 0x0000000000007941 */ /* 0x013fea0003800200 */
.L_x_73:
[----:B------:R-:W-:Y:S01]  /*0a20*/  BAR.SYNC.DEFER_BLOCKING 0x0 ;  /* 0x0000000000007b1d */ /* 0x000fe20000010000 */
[----:B-----5:R-:W-:-:S13]  /*0a30*/  ISETP.NE.AND P0, PT, R26, RZ, PT ;  /* 0x000000ff1a00720c */ /* 0x020fda0003f05270 */
[----:B------:R-:W-:Y:S05]  /*0a40*/  @P0 EXIT ;  /* 0x000000000000094d */ /* 0x000fea0003800000 */
[----:B------:R-:W-:-:S13]  /*0a50*/  ISETP.NE.AND P0, PT, R24, 0x1, PT ;  /* 0x000000011800780c */ /* 0x000fda0003f05270 */
[----:B------:R-:W-:Y:S05]  /*0a60*/  @P0 BRA `(.L_x_80) ;  /* 0x0000000000380947 */ /* 0x000fea0003800000 */
[----:B------:R-:W-:-:S13]  /*0a70*/  ISETP.GE.AND P0, PT, R29, R0, PT ;  /* 0x000000001d00720c */ /* 0x000fda0003f06270 */
[----:B------:R-:W-:Y:S05]  /*0a80*/  @P0 EXIT ;  /* 0x000000000000094d */ /* 0x000fea0003800000 */
[----:B--23--:R-:W0:Y:S01]  /*0a90*/  LDC.64 R8, c[0x0][0x3f0] ;  /* 0x0000fc00ff087b82 */ /* 0x00ce220000000a00 */
[----:B------:R-:W1:Y:S07]  /*0aa0*/  LDCU UR6, c[0x0][0x360] ;  /* 0x00006c00ff0677ac */ /* 0x000e6e0008000800 */
[----:B------:R-:W2:Y:S02]  /*0ab0*/  LDC.64 R6, c[0x0][0x3e8] ;  /* 0x0000fa00ff067b82 */ /* 0x000ea40000000a00 */
.L_x_81:
[----:B---3--:R-:W-:-:S04]  /*0ac0*/  IMAD.IADD R5, R25, 0x1, R29 ;  /* 0x0000000119057824 */ /* 0x008fc800078e021d */
[----:B--2---:R-:W-:-:S06]  /*0ad0*/  IMAD.WIDE R2, R5, 0x4, R6 ;  /* 0x0000000405027825 */ /* 0x004fcc00078e0206 */
[----:B------:R-:W2:Y:S01]  /*0ae0*/  LDG.E R3, desc[UR4][R2.64] ;  /* 0x0000000402037981 */ /* 0x000ea2000c1e1900 */
[----:B0-----:R-:W-:-:S04]  /*0af0*/  IMAD.WIDE R4, R5, 0x4, R8 ;  /* 0x0000000405047825 */ /* 0x001fc800078e0208 */
[----:B-1----:R-:W-:-:S05]  /*0b00*/  VIADD R29, R29, UR6 ;  /* 0x000000061d1d7c36 */ /* 0x002fca0008000000 */
[----:B------:R-:W-:Y:S01]  /*0b10*/  ISETP.GE.AND P0, PT, R29, R0, PT ;  /* 0x000000001d00720c */ /* 0x000fe20003f06270 */
[----:B--2---:R3:W-:-:S12]  /*0b20*/  STG.E desc[UR4][R4.64], R3 ;  /* 0x0000000304007986 */ /* 0x0047d8000c101904 */
[----:B------:R-:W-:Y:S05]  /*0b30*/  @!P0 BRA `(.L_x_81) ;  /* 0xfffffffc00e08947 */ /* 0x000fea000383ffff */
[----:B------:R-:W-:Y:S05]  /*0b40*/  EXIT ;  /* 0x000000000000794d */ /* 0x000fea0003800000 */
.L_x_80:
[----:B------:R-:W-:-:S05]  /*0b50*/  IMAD.IADD R4, R28, 0x1, R29 ;  /* 0x000000011c047824 */ /* 0x000fca00078e021d */
[----:B------:R-:W-:-:S13]  /*0b60*/  ISETP.GE.AND P0, PT, R4, R0, PT ;  /* 0x000000000400720c */ /* 0x000fda0003f06270 */
[----:B------:R-:W-:Y:S05]  /*0b70*/  @P0 EXIT ;  /* 0x000000000000094d */ /* 0x000fea0003800000 */
[----:B--23--:R-:W-:Y:S01]  /*0b80*/  I2FP.F32.U32 R3, R24 ;  /* 0x0000001800037245 */ /* 0x00cfe20000201000 */
[----:B------:R-:W0:Y:S01]  /*0b90*/  LDCU UR6, c[0x0][0x360] ;  /* 0x00006c00ff0677ac */ /* 0x000e220008000800 */
[----:B------:R-:W1:Y:S05]  /*0ba0*/  LDCU.64 UR8, c[0x0][0x3e8] ;  /* 0x00007d00ff0877ac */ /* 0x000e6a0008000a00 */
.L_x_87:
[----:B------:R-:W-:Y:S01]  /*0bb0*/  ISETP.GE.AND P0, PT, R24, 0x1, PT ;  /* 0x000000011800780c */ /* 0x000fe20003f06270 */
[----:B------:R-:W-:Y:S01]  /*0bc0*/  BSSY.RECONVERGENT B0, `(.L_x_82) ;  /* 0x0000020000007945 */ /* 0x000fe20003800200 */
[----:B------:R-:W-:-:S11]  /*0bd0*/  IMAD.MOV.U32 R2, RZ, RZ, RZ ;  /* 0x000000ffff027224 */ /* 0x000fd600078e00ff */
[----:B--2---:R-:W-:Y:S05]  /*0be0*/  @!P0 BRA `(.L_x_83) ;  /* 0x00000000003c8947 */ /* 0x004fea0003800000 */
[----:B------:R-:W-:Y:S02]  /*0bf0*/  IMAD.IADD R0, R4, 0x1, -R24 ;  /* 0x0000000104007824 */ /* 0x000fe400078e0a18 */
[----:B------:R-:W-:-:S07]  /*0c00*/  IMAD.MOV.U32 R2, RZ, RZ, RZ ;  /* 0x000000ffff027224 */ /* 0x000fce00078e00ff */
.L_x_85:
[----:B------:R-:W-:Y:S02]  /*0c10*/  SHF.R.S32.HI R6, RZ, 0x1f, R0 ;  /* 0x0000001fff067819 */ /* 0x000fe40000011400 */
[----:B------:R-:W-:-:S04]  /*0c20*/  IADD3 R5, P0, PT, R25, R0, RZ ;  /* 0x0000000019057210 */ /* 0x000fc80007f1e0ff */
[----:B------:R-:W-:Y:S02]  /*0c30*/  LEA.HI.X.SX32 R8, R25, R6, 0x1, P0 ;  /* 0x0000000619087211 */ /* 0x000fe400000f0eff */
[----:B-1----:R-:W-:-:S04]  /*0c40*/  LEA R6, P0, R5, UR8, 0x2 ;  /* 0x0000000805067c11 */ /* 0x002fc8000f8010ff */
[----:B------:R-:W-:-:S06]  /*0c50*/  LEA.HI.X R7, R5, UR9, R8, 0x2, P0 ;  /* 0x0000000905077c11 */ /* 0x000fcc00080f1408 */
[----:B------:R-:W2:Y:S01]  /*0c60*/  LDG.E R7, desc[UR4][R6.64+0x4] ;  /* 0x0000040406077981 */ /* 0x000ea2000c1e1900 */
[----:B------:R-:W-:Y:S01]  /*0c70*/  IMAD.MOV.U32 R5, RZ, RZ, 0x7fffffff ;  /* 0x7fffffffff057424 */ /* 0x000fe200078e00ff */
[----:B--2---:R-:W-:-:S13]  /*0c80*/  FSETP.NAN.AND P0, PT, R7, R7, PT ;  /* 0x000000070700720b */ /* 0x004fda0003f08000 */
[----:B------:R-:W-:Y:S05]  /*0c90*/  @P0 BRA `(.L_x_84) ;  /* 0x0000000000480947 */ /* 0x000fea0003800000 */
[----:B------:R-:W-:Y:S02]  /*0ca0*/  VIADD R0, R0, 0x1 ;  /* 0x0000000100007836 */ /* 0x000fe40000000000 */
[----:B------:R-:W-:-:S03]  /*0cb0*/  FADD R2, R7, R2 ;  /* 0x0000000207027221 */ /* 0x000fc60000000000 */
[----:B------:R-:W-:-:S13]  /*0cc0*/  ISETP.GE.AND P0, PT, R0, R4, PT ;  /* 0x000000040000720c */ /* 0x000fda0003f06270 */
[----:B------:R-:W-:Y:S05]  /*0cd0*/  @!P0 BRA `(.L_x_85) ;  /* 0xfffffffc00cc8947 */ /* 0x000fea000383ffff */
.L_x_83:
[----:B------:R-:W2:Y:S01]  /*0ce0*/  MUFU.RCP R0, R3 ;  /* 0x0000000300007308 */ /* 0x000ea20000001000 */
[----:B------:R-:W-:Y:S07]  /*0cf0*/  BSSY.RECONVERGENT B1, `(.L_x_84) ;  /* 0x000000c000017945 */ /* 0x000fee0003800200 */
[----:B------:R-:W3:Y:S01]  /*0d00*/  FCHK P0, R2, R3 ;  /* 0x0000000302007302 */ /* 0x000ee20000000000 */
[----:B--2---:R-:W-:-:S04]  /*0d10*/  FFMA R5, -R3, R0, 1 ;  /* 0x3f80000003057423 */ /* 0x004fc80000000100 */
[----:B------:R-:W-:-:S04]  /*0d20*/  FFMA R0, R0, R5, R0 ;  /* 0x0000000500007223 */ /* 0x000fc80000000000 */
[----:B------:R-:W-:-:S04]  /*0d30*/  FFMA R5, R0, R2, RZ ;  /* 0x0000000200057223 */ /* 0x000fc800000000ff */
[----:B------:R-:W-:-:S04]  /*0d40*/  FFMA R6, -R3, R5, R2 ;  /* 0x0000000503067223 */ /* 0x000fc80000000102 */
[----:B------:R-:W-:Y:S01]  /*0d50*/  FFMA R5, R0, R6, R5 ;  /* 0x0000000600057223 */ /* 0x000fe20000000005 */
[----:B---3--:R-:W-:Y:S06]  /*0d60*/  @!P0 BRA `(.L_x_86) ;  /* 0x0000000000108947 */ /* 0x008fec0003800000 */
[----:B------:R-:W-:Y:S01]  /*0d70*/  IMAD.MOV.U32 R0, RZ, RZ, R2 ;  /* 0x000000ffff007224 */ /* 0x000fe200078e0002 */
[----:B------:R-:W-:-:S07]  /*0d80*/  MOV R2, 0xda0 ;  /* 0x00000da000027802 */ /* 0x000fce0000000f00 */
[----:B01----:R-:W-:Y:S05]  /*0d90*/  CALL.REL.NOINC `($__internal_1_$__cuda_sm3x_div_rn_noftz_f32_slowpath) ;  /* 0x0000000000307944 */ /* 0x003fea0003c00000 */
[----:B------:R-:W-:-:S07]  /*0da0*/  MOV R5, R0 ;  /* 0x0000000000057202 */ /* 0x000fce0000000f00 */
.L_x_86:
[----:B01----:R-:W-:Y:S05]  /*0db0*/  BSYNC.RECONVERGENT B1 ;  /* 0x0000000000017941 */ /* 0x003fea0003800200 */
.L_x_84:
[----:B0-----:R-:W-:Y:S05]  /*0dc0*/  BSYNC.RECONVERGENT B0 ;  /* 0x0000000000007941 */ /* 0x001fea0003800200 */
.L_x_82:
[----:B------:R-:W0:Y:S01]  /*0dd0*/  LDC.64 R6, c[0x0][0x3f0] ;  /* 0x0000fc00ff067b82 */ /* 0x000e220000000a00 */
[----:B------:R-:W1:Y:S01]  /*0de0*/  LDCU UR7, c[0x0][0x3d8] ;  /* 0x00007b00ff0777ac */ /* 0x000e620008000800 */
[----:B------:R-:W-:Y:S02]  /*0df0*/  IMAD.IADD R9, R25, 0x1, R4 ;  /* 0x0000000119097824 */ /* 0x000fe400078e0204 */
[----:B------:R-:W-:-:S05]  /*0e00*/  VIADD R4, R4, UR6 ;  /* 0x0000000604047c36 */ /* 0x000fca0008000000 */
[----:B-1----:R-:W-:Y:S01]  /*0e10*/  ISETP.GE.AND P0, PT, R4, UR7, PT ;  /* 0x0000000704007c0c */ /* 0x002fe2000bf06270 */
[----:B0-----:R-:W-:-:S05]  /*0e20*/  IMAD.WIDE R6, R9, 0x4, R6 ;  /* 0x0000000409067825 */ /* 0x001fca00078e0206 */
[----:B------:R2:W-:Y:S07]  /*0e30*/  STG.E desc[UR4][R6.64], R5 ;  /* 0x0000000506007986 */ /* 0x0005ee000c101904 */
[----:B------:R-:W-:Y:S05]  /*0e40*/  @!P0 BRA `(.L_x_87) ;  /* 0xfffffffc00588947 */ /* 0x000fea000383ffff */
[----:B------:R-:W-:Y:S05]  /*0e50*/  EXIT ;  /* 0x000000000000794d */ /* 0x000fea0003800000 */
        .weak           $__internal_1_$__cuda_sm3x_div_rn_noftz_f32_slowpath
        .type           $__internal_1_$__cuda_sm3x_div_rn_noftz_f32_slowpath,@function
        .size           $__internal_1_$__cuda_sm3x_div_rn_noftz_f32_slowpath,(.L_x_101 - $__internal_1_$__cuda_sm3x_div_rn_noftz_f32_slowpath)
$__internal_1_$__cuda_sm3x_div_rn_noftz_f32_slowpath:
[--C-:B------:R-:W-:Y:S01]  /*0e60*/  SHF.R.U32.HI R18, RZ, 0x17, R3.reuse ;  /* 0x00000017ff127819 */ /* 0x100fe20000011603 */
[----:B------:R-:W-:Y:S01]  /*0e70*/  BSSY.RECONVERGENT B3, `(.L_x_88) ;  /* 0x0000063000037945 */ /* 0x000fe20003800200 */
[----:B------:R-:W-:Y:S01]  /*0e80*/  SHF.R.U32.HI R19, RZ, 0x17, R0 ;  /* 0x00000017ff137819 */ /* 0x000fe20000011600 */
[----:B------:R-:W-:Y:S01]  /*0e90*/  IMAD.MOV.U32 R21, RZ, RZ, R3 ;  /* 0x000000ffff157224 */ /* 0x000fe200078e0003 */
[----:B------:R-:W-:Y:S02]  /*0ea0*/  LOP3.LUT R18, R18, 0xff, RZ, 0xc0, !PT ;  /* 0x000000ff12127812 */ /* 0x000fe400078ec0ff */
[----:B------:R-:W-:-:S03]  /*0eb0*/  LOP3.LUT R32, R19, 0xff, RZ, 0xc0, !PT ;  /* 0x000000ff13207812 */ /* 0x000fc600078ec0ff */
[----:B------:R-:W-:Y:S02]  /*0ec0*/  VIADD R22, R18, 0xffffffff ;  /* 0xffffffff12167836 */ /* 0x000fe40000000000 */
[----:B------:R-:W-:-:S03]  /*0ed0*/  VIADD R20, R32, 0xffffffff ;  /* 0xffffffff20147836 */ /* 0x000fc60000000000 */
        /* <DEDUP_REMOVED lines=22> */
[----:B------:R-:W-:Y:S02]  /*1040*/  @P0 IMAD.MOV.U32 R19, RZ, RZ, RZ ;  /* 0x000000ffff130224 */ /* 0x000fe400078e00ff */
[----:B------:R-:W-:Y:S01]  /*1050*/  @!P0 FFMA R0, R0, 1.84467440737095516160e+19, RZ ;  /* 0x5f80000000008823 */ /* 0x000fe200000000ff */
[----:B------:R-:W-:Y:S02]  /*1060*/  @!P0 IMAD.MOV.U32 R19, RZ, RZ, -0x40 ;  /* 0xffffffc0ff138424 */ /* 0x000fe400078e00ff */
[----:B------:R-:W-:Y:S02]  /*1070*/  @!P1 FFMA R21, R3, 1.84467440737095516160e+19, RZ ;  /* 0x5f80000003159823 */ /* 0x000fe400000000ff */
[----:B------:R-:W-:-:S07]  /*1080*/  @!P1 VIADD R19, R19, 0x40 ;  /* 0x0000004013139836 */ /* 0x000fce0000000000 */
.L_x_89:
[----:B------:R-:W-:Y:S01]  /*1090*/  LEA R20, R18, 0xc0800000, 0x17 ;  /* 0xc080000012147811 */ /* 0x000fe200078eb8ff */
[----:B------:R-:W-:Y:S04]  /*10a0*/  BSSY.RECONVERGENT B4, `(.L_x_94) ;  /* 0x0000036000047945 */ /* 0x000fe80003800200 */
[----:B------:R-:W-:Y:S01]  /*10b0*/  IMAD.IADD R22, R21, 0x1, -R20 ;  /* 0x0000000115167824 */ /* 0x000fe200078e0a14 */
[----:B------:R-:W-:-:S03]  /*10c0*/  IADD3 R21, PT, PT, R32, -0x7f, RZ ;  /* 0xffffff8120157810 */ /* 0x000fc60007ffe0ff */
[----:B------:R0:W1:Y:S01]  /*10d0*/  MUFU.RCP R23, R22 ;  /* 0x0000001600177308 */ /* 0x0000620000001000 */
[----:B------:R-:W-:Y:S01]  /*10e0*/  FADD.FTZ R31, -R22, -RZ ;  /* 0x800000ff161f7221 */ /* 0x000fe20000010100 */
[C---:B------:R-:W-:Y:S01]  /*10f0*/  IMAD R0, R21.reuse, -0x800000, R0 ;  /* 0xff80000015007824 */ /* 0x040fe200078e0200 */
[----:B0-----:R-:W-:-:S05]  /*1100*/  IADD3 R22, PT, PT, R21, 0x7f, -R18 ;  /* 0x0000007f15167810 */ /* 0x001fca0007ffe812 */
[----:B------:R-:W-:Y:S02]  /*1110*/  IMAD.IADD R19, R22, 0x1, R19 ;  /* 0x0000000116137824 */ /* 0x000fe400078e0213 */
        /* <DEDUP_REMOVED lines=8> */
[----:B------:R-:W-:-:S05]  /*11a0*/  LOP3.LUT R18, R18, 0xff, RZ, 0xc0, !PT ;  /* 0x000000ff12127812 */ /* 0x000fca00078ec0ff */
[----:B------:R-:W-:-:S04]  /*11b0*/  IMAD.IADD R21, R18, 0x1, R19 ;  /* 0x0000000112157824 */ /* 0x000fc800078e0213 */
        /* <DEDUP_REMOVED lines=10> */
[-CC-:B------:R-:W-:Y:S01]  /*1260*/  FFMA.RZ R18, R23, R31.reuse, R20.reuse ;  /* 0x0000001f17127223 */ /* 0x180fe2000000c014 */
[C---:B------:R-:W-:Y:S02]  /*1270*/  ISETP.NE.AND P2, PT, R21.reuse, RZ, PT ;  /* 0x000000ff1500720c */ /* 0x040fe40003f45270 */
[----:B------:R-:W-:Y:S02]  /*1280*/  ISETP.NE.AND P1, PT, R21, RZ, PT ;  /* 0x000000ff1500720c */ /* 0x000fe40003f25270 */
[----:B------:R-:W-:Y:S01]  /*1290*/  LOP3.LUT R19, R18, 0x7fffff, RZ, 0xc0, !PT ;  /* 0x007fffff12137812 */ /* 0x000fe200078ec0ff */
[CCC-:B------:R-:W-:Y:S01]  /*12a0*/  FFMA.RP R18, R23.reuse, R31.reuse, R20.reuse ;  /* 0x0000001f17127223 */ /* 0x1c0fe20000008014 */
[----:B------:R-:W-:Y:S01]  /*12b0*/  FFMA.RM R23, R23, R31, R20 ;  /* 0x0000001f17177223 */ /* 0x000fe20000004014 */
[----:B------:R-:W-:Y:S01]  /*12c0*/  VIADD R20, R21, 0x20 ;  /* 0x0000002015147836 */ /* 0x000fe20000000000 */
[----:B------:R-:W-:Y:S01]  /*12d0*/  LOP3.LUT R19, R19, 0x800000, RZ, 0xfc, !PT ;  /* 0x0080000013137812 */ /* 0x000fe200078efcff */
[----:B------:R-:W-:-:S02]  /*12e0*/  IMAD.MOV R21, RZ, RZ, -R21 ;  /* 0x000000ffff157224 */ /* 0x000fc400078e0a15 */
[----:B------:R-:W-:Y:S02]  /*12f0*/  FSETP.NEU.FTZ.AND P0, PT, R18, R23, PT ;  /* 0x000000171200720b */ /* 0x000fe40003f1d000 */
[----:B------:R-:W-:Y:S02]  /*1300*/  SHF.L.U32 R20, R19, R20, RZ ;  /* 0x0000001413147219 */ /* 0x000fe400000006ff */
[----:B------:R-:W-:Y:S02]  /*1310*/  SEL R18, R21, RZ, P2 ;  /* 0x000000ff15127207 */ /* 0x000fe40001000000 */
[----:B------:R-:W-:Y:S02]  /*1320*/  ISETP.NE.AND P1, PT, R20, RZ, P1 ;  /* 0x000000ff1400720c */ /* 0x000fe40000f25270 */
[----:B------:R-:W-:Y:S02]  /*1330*/  SHF.R.U32.HI R18, RZ, R18, R19 ;  /* 0x00000012ff127219 */ /* 0x000fe40000011613 */
[----:B------:R-:W-:-:S02]  /*1340*/  PLOP3.LUT P0, PT, P0, P1, PT, 0xf8, 0x8f ;  /* 0x00000000008f781c */ /* 0x000fc40000703f70 */
[----:B------:R-:W-:Y:S02]  /*1350*/  SHF.R.U32.HI R20, RZ, 0x1, R18 ;  /* 0x00000001ff147819 */ /* 0x000fe40000011612 */
[----:B------:R-:W-:-:S04]  /*1360*/  SEL R19, RZ, 0x1, !P0 ;  /* 0x00000001ff137807 */ /* 0x000fc80004000000 */
[----:B------:R-:W-:-:S04]  /*1370*/  LOP3.LUT R19, R19, 0x1, R20, 0xf8, !PT ;  /* 0x0000000113137812 */ /* 0x000fc800078ef814 */
[----:B------:R-:W-:-:S05]  /*1380*/  LOP3.LUT R19, R19, R18, RZ, 0xc0, !PT ;  /* 0x0000001213137212 */ /* 0x000fca00078ec0ff */
[----:B------:R-:W-:-:S05]  /*1390*/  IMAD.IADD R19, R20, 0x1, R19 ;  /* 0x0000000114137824 */ /* 0x000fca00078e0213 */
[----:B------:R-:W-:Y:S01]  /*13a0*/  LOP3.LUT R0, R19, R0, RZ, 0xfc, !PT ;  /* 0x0000000013007212 */ /* 0x000fe200078efcff */
[----:B------:R-:W-:Y:S06]  /*13b0*/  BRA `(.L_x_97) ;  /* 0x0000000000107947 */ /* 0x000fec0003800000 */
.L_x_96:
[----:B------:R-:W-:-:S04]  /*13c0*/  LOP3.LUT R0, R0, 0x80000000, RZ, 0xc0, !PT ;  /* 0x8000000000007812 */ /* 0x000fc800078ec0ff */
[----:B------:R-:W-:Y:S01]  /*13d0*/  LOP3.LUT R0, R0, 0x7f800000, RZ, 0xfc, !PT ;  /* 0x7f80000000007812 */ /* 0x000fe200078efcff */
[----:B------:R-:W-:Y:S06]  /*13e0*/  BRA `(.L_x_97) ;  /* 0x0000000000047947 */ /* 0x000fec0003800000 */
.L_x_95:
[----:B------:R-:W-:-:S07]  /*13f0*/  IMAD R0, R19, 0x800000, R0 ;  /* 0x0080000013007824 */ /* 0x000fce00078e0200 */
.L_x_97:
[----:B------:R-:W-:Y:S05]  /*1400*/  BSYNC.RECONVERGENT B4 ;  /* 0x0000000000047941 */ /* 0x000fea0003800200 */
.L_x_94:
[----:B------:R-:W-:Y:S05]  /*1410*/  BRA `(.L_x_98) ;  /* 0x0000000000207947 */ /* 0x000fea0003800000 */
.L_x_93:
[----:B------:R-:W-:-:S04]  /*1420*/  LOP3.LUT R0, R21, 0x80000000, R0, 0x48, !PT ;  /* 0x8000000015007812 */ /* 0x000fc800078e4800 */
[----:B------:R-:W-:Y:S01]  /*1430*/  LOP3.LUT R0, R0, 0x7f800000, RZ, 0xfc, !PT ;  /* 0x7f80000000007812 */ /* 0x000fe200078efcff */
[----:B------:R-:W-:Y:S06]  /*1440*/  BRA `(.L_x_98) ;  /* 0x0000000000147947 */ /* 0x000fec0003800000 */
.L_x_92:
[----:B------:R-:W-:Y:S01]  /*1450*/  LOP3.LUT R0, R21, 0x80000000, R0, 0x48, !PT ;  /* 0x8000000015007812 */ /* 0x000fe200078e4800 */
[----:B------:R-:W-:Y:S06]  /*1460*/  BRA `(.L_x_98) ;  /* 0x00000000000c7947 */ /* 0x000fec0003800000 */
.L_x_91:
[----:B------:R-:W0:Y:S01]  /*1470*/  MUFU.RSQ R0, -QNAN ;  /* 0xffc0000000007908 */ /* 0x000e220000001400 */
[----:B------:R-:W-:Y:S05]  /*1480*/  BRA `(.L_x_98) ;  /* 0x0000000000047947 */ /* 0x000fea0003800000 */
.L_x_90:
[----:B------:R-:W-:-:S07]  /*1490*/  FADD.FTZ R0, R0, R3 ;  /* 0x0000000300007221 */ /* 0x000fce0000010000 */
.L_x_98:
[----:B------:R-:W-:Y:S05]  /*14a0*/  BSYNC.RECONVERGENT B3 ;  /* 0x0000000000037941 */ /* 0x000fea0003800200 */
.L_x_88:
[----:B------:R-:W-:Y:S02]  /*14b0*/  IMAD.MOV.U32 R18, RZ, RZ, R2 ;  /* 0x000000ffff127224 */ /* 0x000fe400078e0002 */
[----:B------:R-:W-:-:S04]  /*14c0*/  IMAD.MOV.U32 R19, RZ, RZ, 0x0 ;  /* 0x00000000ff137424 */ /* 0x000fc800078e00ff */
[----:B0-----:R-:W-:Y:S05]  /*14d0*/  RET.REL.NODEC R18 `(stochf_batch_f32) ;  /* 0xffffffe812c87950 */ /* 0x001fea0003c3ffff */
.L_x_99:
        /* <DEDUP_REMOVED lines=10> */
.L_x_101:


//--------------------- .nv.shared.reserved.0     --------------------------
	.section	.nv.shared.reserved.0,"aw",@nobits
	.weak		__nv_reservedSMEM_offset_0_alias
	.size		__nv_reservedSMEM_offset_0_alias, 0, 64
	.other		__nv_reservedSMEM_offset_0_alias,@"STO_CUDA_RESERVED_SHARED STV_DEFAULT"
__nv_reservedSMEM_offset_0_alias:
	.zero		0
	.zero		64


//--------------------- .nv.constant0.stochf_many_series_one_param_f32 --------------------------
	.section	.nv.constant0.stochf_many_series_one_param_f32,"a",@progbits
	.sectionflags	@""
	.align	4
.nv.constant0.stochf_many_series_one_param_f32:
	.zero		968


//--------------------- .nv.constant0.stochf_batch_f32 --------------------------
	.section	.nv.constant0.stochf_batch_f32,"a",@progbits
	.sectionflags	@""
	.align	4
.nv.constant0.stochf_batch_f32:
	.zero		1016


//--------------------- SYMBOLS --------------------------

	.type		.nv.reservedSmem.offset0,@object
	.size		.nv.reservedSmem.offset0,0x4
